def attn_fwd(
    Q,
    K,
    V,
    Out,
    Lse,
    sm_scale,
    stride_qz,
    stride_qh,
    stride_qm,
    stride_qk,
    stride_kz,
    stride_kh,
    stride_kn,
    stride_kk,
    stride_vz,
    stride_vh,
    stride_vn,
    stride_vk,
    stride_oz,
    stride_oh,
    stride_om,
    stride_ok,
    seqlen_q,
    seqlen_k,
    BLOCK_M: tl.constexpr,
    BLOCK_N: tl.constexpr,
    HEAD_DIM: tl.constexpr,
    CAUSAL: tl.constexpr,
):
    start_m = tl.program_id(0)
    off_hz = tl.program_id(1)
    q_off = off_hz * stride_qh
    k_off = off_hz * stride_kh
    v_off = off_hz * stride_vh
    offs_m = start_m * BLOCK_M + tl.arange(0, BLOCK_M)
    offs_d = tl.arange(0, HEAD_DIM)
    offs_n = tl.arange(0, BLOCK_N)
    q_ptrs = Q + q_off + offs_m[:, None] * stride_qm + offs_d[None, :] * stride_qk
    k_ptrs = K + k_off + offs_d[:, None] * stride_kk + offs_n[None, :] * stride_kn
    v_ptrs = V + v_off + offs_n[:, None] * stride_vn + offs_d[None, :] * stride_vk
    m_i = tl.full([BLOCK_M], float("-inf"), dtype=tl.float32)
    l_i = tl.zeros([BLOCK_M], dtype=tl.float32) + 1.0
    acc = tl.zeros([BLOCK_M, HEAD_DIM], dtype=tl.float32)
    q = tl.load(q_ptrs)
    acc, l_i, m_i = _attn_fwd_inner(
        acc,
        l_i,
        m_i,
        q,
        k_ptrs,
        v_ptrs,
        sm_scale,
        stride_kn,
        stride_vn,
        start_m,
        seqlen_k,
        BLOCK_M,
        BLOCK_N,
        HEAD_DIM,
        CAUSAL,
    )
    acc = acc / l_i[:, None]
    lse = m_i + tl.math.log2(l_i) / 1.4426950408889634
    o_ptrs = (
        Out
        + off_hz * stride_oh
        + offs_m[:, None] * stride_om
        + offs_d[None, :] * stride_ok
    )
    tl.store(o_ptrs, acc.to(Out.dtype.element_ty))
    tl.store(Lse + off_hz * seqlen_q + offs_m, lse)

# config = {"BLOCK_M": 128, "BLOCK_N": 32, "HEAD_DIM": 128, "arch": "sm_90", "causal": true, "dtype": "fp8e4m3", "num_stages": 3, "num_warps": 8}
# arch = sm_90


// ===== COMPILED SASS (sm_90a) =====

	.target	sm_90a

	.elftype	@"ET_EXEC"


//--------------------- .note.nv.tkinfo           --------------------------
	.section	.note.nv.tkinfo,"",@"SHT_NOTE"
	.sectionflags	@"SHF_NOTE_NV_TKINFO"
	.tkinfo
        /*0018*/ 	.word	0x00000002
        /*0030*/ 	.string	""
        /*0030*/ 	.string	"ptxas"
        /*0030*/ 	.string	"Cuda compilation tools, release 13.0, V13.0.88"
        /*0030*/ 	.string	"Build cuda_13.0.r13.0/compiler.36424714_0"
        /*0030*/ 	.string	"-v  -suppress-debug-info  -lineinfo  -arch sm_90a "



//--------------------- .note.nv.cuinfo           --------------------------
	.section	.note.nv.cuinfo,"",@"SHT_NOTE"
	.sectionflags	@"SHF_NOTE_NV_CUINFO"
        /*0018*/ 	.short	0x0002
        /*001a*/ 	.short	0x005a
        /*001c*/ 	.short	0x0082
	.zero		2


//--------------------- .nv.info                  --------------------------
	.section	.nv.info,"",@"SHT_CUDA_INFO"
	.align	4


	//----- nvinfo : EIATTR_REGCOUNT
	.align		4
        /*0000*/ 	.byte	0x04, 0x2f
        /*0002*/ 	.short	(.L_2 - .L_1)
	.align		4
.L_1:
        /*0004*/ 	.word	index@(attn_fwd)
        /*0008*/ 	.word	0x000000ea


	//----- nvinfo : EIATTR_FRAME_SIZE
	.align		4
.L_2:
        /*000c*/ 	.byte	0x04, 0x11
        /*000e*/ 	.short	(.L_4 - .L_3)
	.align		4
.L_3:
        /*0010*/ 	.word	index@(attn_fwd)
        /*0014*/ 	.word	0x00000000


	//----- nvinfo : EIATTR_MIN_STACK_SIZE
	.align		4
.L_4:
        /*0018*/ 	.byte	0x04, 0x12
        /*001a*/ 	.short	(.L_6 - .L_5)
	.align		4
.L_5:
        /*001c*/ 	.word	index@(attn_fwd)
        /*0020*/ 	.word	0x00000000
.L_6:


//--------------------- .nv.compat                --------------------------
	.section	.nv.compat,"",@"SHT_CUDA_COMPAT_INFO"
	.align	4
        /*0000*/ 	.byte	0x02, 0x09, 0x01, 0x00, 0x02, 0x02, 0x04, 0x00, 0x02, 0x05, 0x05, 0x00, 0x03, 0x07, 0x01, 0x01
        /*0010*/ 	.byte	0x02, 0x03, 0x00, 0x00, 0x02, 0x06, 0x01, 0x00, 0x04, 0x0b, 0x08, 0x00, 0x00, 0x00, 0x00, 0x00
        /*0020*/ 	.byte	0x00, 0x00, 0x00, 0x00


//--------------------- .nv.info.attn_fwd         --------------------------
	.section	.nv.info.attn_fwd,"",@"SHT_CUDA_INFO"
	.sectionflags	@""
	.align	4


	//----- nvinfo : EIATTR_CUDA_API_VERSION
	.align		4
        /*0000*/ 	.byte	0x04, 0x37
        /*0002*/ 	.short	(.L_8 - .L_7)
.L_7:
        /*0004*/ 	.word	0x00000082


	//----- nvinfo : EIATTR_KPARAM_INFO
	.align		4
.L_8:
        /*0008*/ 	.byte	0x04, 0x17
        /*000a*/ 	.short	(.L_10 - .L_9)
.L_9:
        /*000c*/ 	.word	0x00000000
        /*0010*/ 	.short	0x0019
        /*0012*/ 	.short	0x0080
        /*0014*/ 	.byte	0x00, 0xf4, 0x21, 0x00


	//----- nvinfo : EIATTR_KPARAM_INFO
	.align		4
.L_10:
        /*0018*/ 	.byte	0x04, 0x17
        /*001a*/ 	.short	(.L_12 - .L_11)
.L_11:
        /*001c*/ 	.word	0x00000000
        /*0020*/ 	.short	0x0018
        /*0022*/ 	.short	0x0078
        /*0024*/ 	.byte	0x00, 0xf4, 0x21, 0x00


	//----- nvinfo : EIATTR_KPARAM_INFO
	.align		4
.L_12:
        /*0028*/ 	.byte	0x04, 0x17
        /*002a*/ 	.short	(.L_14 - .L_13)
.L_13:
        /*002c*/ 	.word	0x00000000
        /*0030*/ 	.short	0x0017
        /*0032*/ 	.short	0x0070
        /*0034*/ 	.byte	0x00, 0xf0, 0x11, 0x00


	//----- nvinfo : EIATTR_KPARAM_INFO
	.align		4
.L_14:
        /*0038*/ 	.byte	0x04, 0x17
        /*003a*/ 	.short	(.L_16 - .L_15)
.L_15:
        /*003c*/ 	.word	0x00000000
        /*0040*/ 	.short	0x0016
        /*0042*/ 	.short	0x006c
        /*0044*/ 	.byte	0x00, 0xf0, 0x11, 0x00


	//----- nvinfo : EIATTR_KPARAM_INFO
	.align		4
.L_16:
        /*0048*/ 	.byte	0x04, 0x17
        /*004a*/ 	.short	(.L_18 - .L_17)
.L_17:
        /*004c*/ 	.word	0x00000000
        /*0050*/ 	.short	0x0015
        /*0052*/ 	.short	0x0068
        /*0054*/ 	.byte	0x00, 0xf0, 0x11, 0x00


	//----- nvinfo : EIATTR_KPARAM_INFO
	.align		4
.L_18:
        /*0058*/ 	.byte	0x04, 0x17
        /*005a*/ 	.short	(.L_20 - .L_19)
.L_19:
        /*005c*/ 	.word	0x00000000
        /*0060*/ 	.short	0x0014
        /*0062*/ 	.short	0x0064
        /*0064*/ 	.byte	0x00, 0xf0, 0x11, 0x00


	//----- nvinfo : EIATTR_KPARAM_INFO
	.align		4
.L_20:
        /*0068*/ 	.byte	0x04, 0x17
        /*006a*/ 	.short	(.L_22 - .L_21)
.L_21:
        /*006c*/ 	.word	0x00000000
        /*0070*/ 	.short	0x0013
        /*0072*/ 	.short	0x0060
        /*0074*/ 	.byte	0x00, 0xf0, 0x11, 0x00


	//----- nvinfo : EIATTR_KPARAM_INFO
	.align		4
.L_22:
        /*0078*/ 	.byte	0x04, 0x17
        /*007a*/ 	.short	(.L_24 - .L_23)
.L_23:
        /*007c*/ 	.word	0x00000000
        /*0080*/ 	.short	0x0012
        /*0082*/ 	.short	0x005c
        /*0084*/ 	.byte	0x00, 0xf0, 0x11, 0x00


	//----- nvinfo : EIATTR_KPARAM_INFO
	.align		4
.L_24:
        /*0088*/ 	.byte	0x04, 0x17
        /*008a*/ 	.short	(.L_26 - .L_25)
.L_25:
        /*008c*/ 	.word	0x00000000
        /*0090*/ 	.short	0x0011
        /*0092*/ 	.short	0x0058
        /*0094*/ 	.byte	0x00, 0xf0, 0x11, 0x00


	//----- nvinfo : EIATTR_KPARAM_INFO
	.align		4
.L_26:
        /*0098*/ 	.byte	0x04, 0x17
        /*009a*/ 	.short	(.L_28 - .L_27)
.L_27:
        /*009c*/ 	.word	0x00000000
        /*00a0*/ 	.short	0x0010
        /*00a2*/ 	.short	0x0054
        /*00a4*/ 	.byte	0x00, 0xf0, 0x11, 0x00


	//----- nvinfo : EIATTR_KPARAM_INFO
	.align		4
.L_28:
        /*00a8*/ 	.byte	0x04, 0x17
        /*00aa*/ 	.short	(.L_30 - .L_29)
.L_29:
        /*00ac*/ 	.word	0x00000000
        /*00b0*/ 	.short	0x000f
        /*00b2*/ 	.short	0x0050
        /*00b4*/ 	.byte	0x00, 0xf0, 0x11, 0x00


	//----- nvinfo : EIATTR_KPARAM_INFO
	.align		4
.L_30:
        /*00b8*/ 	.byte	0x04, 0x17
        /*00ba*/ 	.short	(.L_32 - .L_31)
.L_31:
        /*00bc*/ 	.word	0x00000000
        /*00c0*/ 	.short	0x000e
        /*00c2*/ 	.short	0x004c
        /*00c4*/ 	.byte	0x00, 0xf0, 0x11, 0x00


	//----- nvinfo : EIATTR_KPARAM_INFO
	.align		4
.L_32:
        /*00c8*/ 	.byte	0x04, 0x17
        /*00ca*/ 	.short	(.L_34 - .L_33)
.L_33:
        /*00cc*/ 	.word	0x00000000
        /*00d0*/ 	.short	0x000d
        /*00d2*/ 	.short	0x0048
        /*00d4*/ 	.byte	0x00, 0xf0, 0x11, 0x00


	//----- nvinfo : EIATTR_KPARAM_INFO
	.align		4
.L_34:
        /*00d8*/ 	.byte	0x04, 0x17
        /*00da*/ 	.short	(.L_36 - .L_35)
.L_35:
        /*00dc*/ 	.word	0x00000000
        /*00e0*/ 	.short	0x000c
        /*00e2*/ 	.short	0x0044
        /*00e4*/ 	.byte	0x00, 0xf0, 0x11, 0x00


	//----- nvinfo : EIATTR_KPARAM_INFO
	.align		4
.L_36:
        /*00e8*/ 	.byte	0x04, 0x17
        /*00ea*/ 	.short	(.L_38 - .L_37)
.L_37:
        /*00ec*/ 	.word	0x00000000
        /*00f0*/ 	.short	0x000b
        /*00f2*/ 	.short	0x0040
        /*00f4*/ 	.byte	0x00, 0xf0, 0x11, 0x00


	//----- nvinfo : EIATTR_KPARAM_INFO
	.align		4
.L_38:
        /*00f8*/ 	.byte	0x04, 0x17
        /*00fa*/ 	.short	(.L_40 - .L_39)
.L_39:
        /*00fc*/ 	.word	0x00000000
        /*0100*/ 	.short	0x000a
        /*0102*/ 	.short	0x003c
        /*0104*/ 	.byte	0x00, 0xf0, 0x11, 0x00


	//----- nvinfo : EIATTR_KPARAM_INFO
	.align		4
.L_40:
        /*0108*/ 	.byte	0x04, 0x17
        /*010a*/ 	.short	(.L_42 - .L_41)
.L_41:
        /*010c*/ 	.word	0x00000000
        /*0110*/ 	.short	0x0009
        /*0112*/ 	.short	0x0038
        /*0114*/ 	.byte	0x00, 0xf0, 0x11, 0x00


	//----- nvinfo : EIATTR_KPARAM_INFO
	.align		4
.L_42:
        /*0118*/ 	.byte	0x04, 0x17
        /*011a*/ 	.short	(.L_44 - .L_43)
.L_43:
        /*011c*/ 	.word	0x00000000
        /*0120*/ 	.short	0x0008
        /*0122*/ 	.short	0x0034
        /*0124*/ 	.byte	0x00, 0xf0, 0x11, 0x00


	//----- nvinfo : EIATTR_KPARAM_INFO
	.align		4
.L_44:
        /*0128*/ 	.byte	0x04, 0x17
        /*012a*/ 	.short	(.L_46 - .L_45)
.L_45:
        /*012c*/ 	.word	0x00000000
        /*0130*/ 	.short	0x0007
        /*0132*/ 	.short	0x0030
        /*0134*/ 	.byte	0x00, 0xf0, 0x11, 0x00


	//----- nvinfo : EIATTR_KPARAM_INFO
	.align		4
.L_46:
        /*0138*/ 	.byte	0x04, 0x17
        /*013a*/ 	.short	(.L_48 - .L_47)
.L_47:
        /*013c*/ 	.word	0x00000000
        /*0140*/ 	.short	0x0006
        /*0142*/ 	.short	0x002c
        /*0144*/ 	.byte	0x00, 0xf0, 0x11, 0x00


	//----- nvinfo : EIATTR_KPARAM_INFO
	.align		4
.L_48:
        /*0148*/ 	.byte	0x04, 0x17
        /*014a*/ 	.short	(.L_50 - .L_49)
.L_49:
        /*014c*/ 	.word	0x00000000
        /*0150*/ 	.short	0x0005
        /*0152*/ 	.short	0x0028
        /*0154*/ 	.byte	0x00, 0xf0, 0x11, 0x00


	//----- nvinfo : EIATTR_KPARAM_INFO
	.align		4
.L_50:
        /*0158*/ 	.byte	0x04, 0x17
        /*015a*/ 	.short	(.L_52 - .L_51)
.L_51:
        /*015c*/ 	.word	0x00000000
        /*0160*/ 	.short	0x0004
        /*0162*/ 	.short	0x0020
        /*0164*/ 	.byte	0x00, 0xf4, 0x21, 0x00


	//----- nvinfo : EIATTR_KPARAM_INFO
	.align		4
.L_52:
        /*0168*/ 	.byte	0x04, 0x17
        /*016a*/ 	.short	(.L_54 - .L_53)
.L_53:
        /*016c*/ 	.word	0x00000000
        /*0170*/ 	.short	0x0003
        /*0172*/ 	.short	0x0018
        /*0174*/ 	.byte	0x00, 0xf4, 0x21, 0x00


	//----- nvinfo : EIATTR_KPARAM_INFO
	.align		4
.L_54:
        /*0178*/ 	.byte	0x04, 0x17
        /*017a*/ 	.short	(.L_56 - .L_55)
.L_55:
        /*017c*/ 	.word	0x00000000
        /*0180*/ 	.short	0x0002
        /*0182*/ 	.short	0x0010
        /*0184*/ 	.byte	0x00, 0xf4, 0x21, 0x00


	//----- nvinfo : EIATTR_KPARAM_INFO
	.align		4
.L_56:
        /*0188*/ 	.byte	0x04, 0x17
        /*018a*/ 	.short	(.L_58 - .L_57)
.L_57:
        /*018c*/ 	.word	0x00000000
        /*0190*/ 	.short	0x0001
        /*0192*/ 	.short	0x0008
        /*0194*/ 	.byte	0x00, 0xf4, 0x21, 0x00


	//----- nvinfo : EIATTR_KPARAM_INFO
	.align		4
.L_58:
        /*0198*/ 	.byte	0x04, 0x17
        /*019a*/ 	.short	(.L_60 - .L_59)
.L_59:
        /*019c*/ 	.word	0x00000000
        /*01a0*/ 	.short	0x0000
        /*01a2*/ 	.short	0x0000
        /*01a4*/ 	.byte	0x00, 0xf4, 0x21, 0x00


	//----- nvinfo : EIATTR_SPARSE_MMA_MASK
	.align		4
.L_60:
        /*01a8*/ 	.byte	0x03, 0x50
        /*01aa*/ 	.short	0x0000


	//----- nvinfo : EIATTR_MAXREG_COUNT
	.align		4
        /*01ac*/ 	.byte	0x03, 0x1b
        /*01ae*/ 	.short	0x00ff


	//----- nvinfo : EIATTR_NUM_BARRIERS
	.align		4
        /*01b0*/ 	.byte	0x02, 0x4c
        /*01b2*/ 	.byte	0x01
	.zero		1


	//----- nvinfo : EIATTR_MERCURY_ISA_VERSION
	.align		4
        /*01b4*/ 	.byte	0x03, 0x5f
        /*01b6*/ 	.short	0x0101


	//----- nvinfo : EIATTR_COOP_GROUP_MASK_REGIDS
	.align		4
        /*01b8*/ 	.byte	0x04, 0x29
        /*01ba*/ 	.short	(.L_62 - .L_61)


	//   ....[0]....
.L_61:
        /*01bc*/ 	.word	0xffffffff


	//   ....[1]....
        /*01c0*/ 	.word	0xffffffff


	//   ....[2]....
        /*01c4*/ 	.word	0xffffffff


	//   ....[3]....
        /*01c8*/ 	.word	0xffffffff


	//   ....[4]....
        /*01cc*/ 	.word	0xffffffff


	//   ....[5]....
        /*01d0*/ 	.word	0xffffffff


	//   ....[6]....
        /*01d4*/ 	.word	0xffffffff


	//   ....[7]....
        /*01d8*/ 	.word	0xffffffff


	//   ....[8]....
        /*01dc*/ 	.word	0xffffffff


	//   ....[9]....
        /*01e0*/ 	.word	0xffffffff


	//   ....[10]....
        /*01e4*/ 	.word	0xffffffff


	//   ....[11]....
        /*01e8*/ 	.word	0xffffffff


	//----- nvinfo : EIATTR_COOP_GROUP_INSTR_OFFSETS
	.align		4
.L_62:
        /*01ec*/ 	.byte	0x04, 0x28
        /*01ee*/ 	.short	(.L_64 - .L_63)


	//   ....[0]....
.L_63:
        /*01f0*/ 	.word	0x000032c0


	//   ....[1]....
        /*01f4*/ 	.word	0x00003300


	//   ....[2]....
        /*01f8*/ 	.word	0x00003320


	//   ....[3]....
        /*01fc*/ 	.word	0x00003340


	//   ....[4]....
        /*0200*/ 	.word	0x00003890


	//   ....[5]....
        /*0204*/ 	.word	0x000038b0


	//   ....[6]....
        /*0208*/ 	.word	0x000038d0


	//   ....[7]....
        /*020c*/ 	.word	0x000038e0


	//   ....[8]....
        /*0210*/ 	.word	0x00003e70


	//   ....[9]....
        /*0214*/ 	.word	0x00003e80


	//   ....[10]....
        /*0218*/ 	.word	0x00003ed0


	//   ....[11]....
        /*021c*/ 	.word	0x00003ee0


	//----- nvinfo : EIATTR_EXIT_INSTR_OFFSETS
	.align		4
.L_64:
        /*0220*/ 	.byte	0x04, 0x1c
        /*0222*/ 	.short	(.L_66 - .L_65)


	//   ....[0]....
.L_65:
        /*0224*/ 	.word	0x00007620


	//   ....[1]....
        /*0228*/ 	.word	0x00007650


	//----- nvinfo : EIATTR_REQNTID
	.align		4
.L_66:
        /*022c*/ 	.byte	0x04, 0x10
        /*022e*/ 	.short	(.L_68 - .L_67)
.L_67:
        /*0230*/ 	.word	0x00000100
        /*0234*/ 	.word	0x00000001
        /*0238*/ 	.word	0x00000001


	//----- nvinfo : EIATTR_CBANK_PARAM_SIZE
	.align		4
.L_68:
        /*023c*/ 	.byte	0x03, 0x19
        /*023e*/ 	.short	0x0088


	//----- nvinfo : EIATTR_PARAM_CBANK
	.align		4
        /*0240*/ 	.byte	0x04, 0x0a
        /*0242*/ 	.short	(.L_70 - .L_69)
	.align		4
.L_69:
        /*0244*/ 	.word	index@(.nv.constant0.attn_fwd)
        /*0248*/ 	.short	0x0210
        /*024a*/ 	.short	0x0088


	//----- nvinfo : EIATTR_SW_WAR
	.align		4
.L_70:
        /*024c*/ 	.byte	0x04, 0x36
        /*024e*/ 	.short	(.L_72 - .L_71)
.L_71:
        /*0250*/ 	.word	0x00000008
.L_72:


//--------------------- .nv.callgraph             --------------------------
	.section	.nv.callgraph,"",@"SHT_CUDA_CALLGRAPH"
	.align	4
	.sectionentsize	8
	.align		4
        /*0000*/ 	.word	0x00000000
	.align		4
        /*0004*/ 	.word	0xffffffff
	.align		4
        /*0008*/ 	.word	0x00000000
	.align		4
        /*000c*/ 	.word	0xfffffffe
	.align		4
        /*0010*/ 	.word	0x00000000
	.align		4
        /*0014*/ 	.word	0xfffffffd
	.align		4
        /*0018*/ 	.word	0x00000000
	.align		4
        /*001c*/ 	.word	0xfffffffc


//--------------------- .nv.constant4             --------------------------
	.section	.nv.constant4,"a",@progbits
	.align	8
	.align		8
.nv.constant4:
        /*0000*/ 	.dword	_$_str


//--------------------- .text.attn_fwd            --------------------------
	.section	.text.attn_fwd,"ax",@progbits
	.align	128
        .global         attn_fwd
        .type           attn_fwd,@function
        .size           attn_fwd,(.L_x_3 - attn_fwd)
        .other          attn_fwd,@"STO_CUDA_ENTRY STV_DEFAULT"
attn_fwd:
.text.attn_fwd:
[----:B------:R-:W-:Y:S01]  /*0000*/  LDC R1, c[0x0][0x28] ;  /* 0x00000a00ff017b82 */ /* 0x000fe20000000800 */
[----:B------:R-:W0:Y:S07]  /*0010*/  S2R R9, SR_CTAID.X ;  /* 0x0000000000097919 */ /* 0x000e2e0000002500 */
[----:B------:R-:W1:Y:S01]  /*0020*/  S2UR UR18, SR_CTAID.Y ;  /* 0x00000000001279c3 */ /* 0x000e620000002600 */
[----:B------:R-:W-:Y:S01]  /*0030*/  ULDC.64 UR4, c[0x0][0x240] ;  /* 0x0000900000047ab9 */ /* 0x000fe20000000a00 */
[----:B------:R-:W-:Y:S01]  /*0040*/  ULDC.64 UR28, c[0x0][0x208] ;  /* 0x00008200001c7ab9 */ /* 0x000fe20000000a00 */
[----:B------:R-:W2:Y:S05]  /*0050*/  S2R R6, SR_TID.X ;  /* 0x0000000000067919 */ /* 0x000eaa0000002100 */
[----:B------:R-:W3:Y:S08]  /*0060*/  LDC R7, c[0x0][0x248] ;  /* 0x00009200ff077b82 */ /* 0x000ef00000000800 */
[----:B------:R-:W4:Y:S01]  /*0070*/  LDC.64 R10, c[0x0][0x210] ;  /* 0x00008400ff0a7b82 */ /* 0x000f220000000a00 */
[----:B-1----:R-:W-:Y:S01]  /*0080*/  UIMAD UR4, UR18, UR4, URZ ;  /* 0x00000004120472a4 */ /* 0x002fe2000f8e023f */
[----:B0-----:R-:W-:Y:S01]  /*0090*/  IMAD.SHL.U32 R9, R9, 0x80, RZ ;  /* 0x0000008009097824 */ /* 0x001fe200078e00ff */
[----:B--2---:R-:W-:-:S04]  /*00a0*/  SHF.R.U32.HI R104, RZ, 0x7, R6 ;  /* 0x00000007ff687819 */ /* 0x004fc80000011606 */
[----:B------:R-:W-:Y:S02]  /*00b0*/  LOP3.LUT R0, R9, 0x7f, R6, 0xf8, !PT ;  /* 0x0000007f09007812 */ /* 0x000fe400078ef806 */
[----:B------:R-:W-:-:S03]  /*00c0*/  SGXT.U32 R104, R104, 0x1 ;  /* 0x000000016868781a */ /* 0x000fc60000000000 */
[----:B------:R-:W-:Y:S01]  /*00d0*/  IMAD R5, R0, UR5, RZ ;  /* 0x0000000500057c24 */ /* 0x000fe2000f8e02ff */
[----:B------:R-:W-:Y:S01]  /*00e0*/  USHF.R.S32.HI UR5, URZ, 0x1f, UR4 ;  /* 0x0000001f3f057899 */ /* 0x000fe20008011404 */
[----:B---3--:R-:W-:-:S03]  /*00f0*/  IMAD R4, R104, R7, RZ ;  /* 0x0000000768047224 */ /* 0x008fc600078e02ff */
[----:B----4-:R-:W-:Y:S01]  /*0100*/  IADD3 R3, P0, P1, R5, UR4, R10 ;  /* 0x0000000405037c10 */ /* 0x010fe2000f91e00a */
[----:B------:R-:W-:Y:S01]  /*0110*/  IMAD R8, R7, 0x2, R4 ;  /* 0x0000000207087824 */ /* 0x000fe200078e0204 */
[----:B------:R-:W-:-:S03]  /*0120*/  SHF.R.S32.HI R2, RZ, 0x1f, R5 ;  /* 0x0000001fff027819 */ /* 0x000fc60000011405 */
[C---:B------:R-:W-:Y:S01]  /*0130*/  IMAD R16, R7.reuse, 0x2, R8 ;  /* 0x0000000207107824 */ /* 0x040fe200078e0208 */
[----:B------:R-:W-:Y:S02]  /*0140*/  IADD3.X R2, R2, UR5, R11, P0, P1 ;  /* 0x0000000502027c10 */ /* 0x000fe400087e240b */
[-C--:B------:R-:W-:Y:S02]  /*0150*/  IADD3 R12, P1, R8, R3.reuse, RZ ;  /* 0x00000003080c7210 */ /* 0x080fe40007f3e0ff */
[-C--:B------:R-:W-:Y:S02]  /*0160*/  IADD3 R10, P0, R4, R3.reuse, RZ ;  /* 0x00000003040a7210 */ /* 0x080fe40007f1e0ff */
[-C--:B------:R-:W-:Y:S01]  /*0170*/  LEA.HI.X.SX32 R13, R8, R2.reuse, 0x1, P1 ;  /* 0x00000002080d7211 */ /* 0x080fe200008f0eff */
[C---:B------:R-:W-:Y:S01]  /*0180*/  IMAD R8, R7.reuse, 0x2, R16 ;  /* 0x0000000207087824 */ /* 0x040fe200078e0210 */
[-C--:B------:R-:W-:Y:S02]  /*0190*/  LEA.HI.X.SX32 R11, R4, R2.reuse, 0x1, P0 ;  /* 0x00000002040b7211 */ /* 0x080fe400000f0eff */
[C---:B------:R-:W-:Y:S01]  /*01a0*/  IADD3 R14, P0, R16.reuse, R3, RZ ;  /* 0x00000003100e7210 */ /* 0x040fe20007f1e0ff */
[----:B------:R-:W-:Y:S01]  /*01b0*/  IMAD R20, R7, 0x2, R8 ;  /* 0x0000000207147824 */ /* 0x000fe200078e0208 */
[----:B------:R0:W2:Y:S02]  /*01c0*/  LDG.E.U8 R5, desc[UR28][R12.64] ;  /* 0x0000001c0c057981 */ /* 0x0000a4000c1e1100 */
[----:B------:R-:W-:-:S02]  /*01d0*/  LEA.HI.X.SX32 R15, R16, R2, 0x1, P0 ;  /* 0x00000002100f7211 */ /* 0x000fc400000f0eff */
[CC--:B------:R-:W-:Y:S01]  /*01e0*/  IADD3 R16, P0, R8.reuse, R3.reuse, RZ ;  /* 0x0000000308107210 */ /* 0x0c0fe20007f1e0ff */
[C---:B------:R-:W-:Y:S01]  /*01f0*/  IMAD R24, R7.reuse, 0x2, R20 ;  /* 0x0000000207187824 */ /* 0x040fe200078e0214 */
[----:B------:R-:W3:Y:S02]  /*0200*/  LDG.E.U8 R4, desc[UR28][R10.64] ;  /* 0x0000001c0a047981 */ /* 0x000ee4000c1e1100 */
[-C--:B------:R-:W-:Y:S01]  /*0210*/  LEA.HI.X.SX32 R17, R8, R2.reuse, 0x1, P0 ;  /* 0x0000000208117211 */ /* 0x080fe200000f0eff */
[C---:B------:R-:W-:Y:S01]  /*0220*/  IMAD R26, R7.reuse, 0x2, R24 ;  /* 0x00000002071a7824 */ /* 0x040fe200078e0218 */
[C---:B------:R-:W-:Y:S01]  /*0230*/  IADD3 R18, P0, R20.reuse, R3, RZ ;  /* 0x0000000314127210 */ /* 0x040fe20007f1e0ff */
[----:B------:R1:W4:Y:S02]  /*0240*/  LDG.E.U8 R8, desc[UR28][R14.64] ;  /* 0x0000001c0e087981 */ /* 0x000324000c1e1100 */
[----:B------:R-:W-:Y:S01]  /*0250*/  IMAD R28, R7, 0x2, R26 ;  /* 0x00000002071c7824 */ /* 0x000fe200078e021a */
[----:B------:R-:W-:-:S02]  /*0260*/  LEA.HI.X.SX32 R19, R20, R2, 0x1, P0 ;  /* 0x0000000214137211 */ /* 0x000fc400000f0eff */
[-C--:B------:R-:W-:Y:S01]  /*0270*/  IADD3 R20, P0, R24, R3.reuse, RZ ;  /* 0x0000000318147210 */ /* 0x080fe20007f1e0ff */
[----:B------:R5:W4:Y:S01]  /*0280*/  LDG.E.U8 R10, desc[UR28][R16.64] ;  /* 0x0000001c100a7981 */ /* 0x000b22000c1e1100 */
[-C--:B------:R-:W-:Y:S02]  /*0290*/  IADD3 R22, P1, R26, R3.reuse, RZ ;  /* 0x000000031a167210 */ /* 0x080fe40007f3e0ff */
[-C--:B------:R-:W-:Y:S01]  /*02a0*/  LEA.HI.X.SX32 R21, R24, R2.reuse, 0x1, P0 ;  /* 0x0000000218157211 */ /* 0x080fe200000f0eff */
[C---:B------:R-:W-:Y:S01]  /*02b0*/  IMAD R24, R7.reuse, 0x2, R28 ;  /* 0x0000000207187824 */ /* 0x040fe200078e021c */
[-C--:B0-----:R-:W-:Y:S01]  /*02c0*/  IADD3 R12, P0, R28, R3.reuse, RZ ;  /* 0x000000031c0c7210 */ /* 0x081fe20007f1e0ff */
[----:B------:R0:W4:Y:S01]  /*02d0*/  LDG.E.U8 R11, desc[UR28][R18.64] ;  /* 0x0000001c120b7981 */ /* 0x000122000c1e1100 */
[-C--:B------:R-:W-:Y:S02]  /*02e0*/  LEA.HI.X.SX32 R23, R26, R2.reuse, 0x1, P1 ;  /* 0x000000021a177211 */ /* 0x080fe400008f0eff */
[-C--:B------:R-:W-:Y:S01]  /*02f0*/  LEA.HI.X.SX32 R13, R28, R2.reuse, 0x1, P0 ;  /* 0x000000021c0d7211 */ /* 0x080fe200000f0eff */
[C---:B------:R-:W-:Y:S01]  /*0300*/  IMAD R26, R7.reuse, 0x2, R24 ;  /* 0x00000002071a7824 */ /* 0x040fe200078e0218 */
[CC--:B-1----:R-:W-:Y:S01]  /*0310*/  IADD3 R14, P0, R24.reuse, R3.reuse, RZ ;  /* 0x00000003180e7210 */ /* 0x0c2fe20007f1e0ff */
[----:B------:R1:W4:Y:S03]  /*0320*/  LDG.E.U8 R27, desc[UR28][R22.64] ;  /* 0x0000001c161b7981 */ /* 0x000326000c1e1100 */
[-C--:B------:R-:W-:Y:S01]  /*0330*/  LEA.HI.X.SX32 R15, R24, R2.reuse, 0x1, P0 ;  /* 0x00000002180f7211 */ /* 0x080fe200000f0eff */
[C---:B------:R-:W-:Y:S01]  /*0340*/  IMAD R24, R7.reuse, 0x2, R26 ;  /* 0x0000000207187824 */ /* 0x040fe200078e021a */
[-C--:B-----5:R-:W-:Y:S01]  /*0350*/  IADD3 R16, P0, R26, R3.reuse, RZ ;  /* 0x000000031a107210 */ /* 0x0a0fe20007f1e0ff */
[----:B------:R5:W4:Y:S02]  /*0360*/  LDG.E.U8 R25, desc[UR28][R20.64] ;  /* 0x0000001c14197981 */ /* 0x000b24000c1e1100 */
[C---:B------:R-:W-:Y:S01]  /*0370*/  IMAD R28, R7.reuse, 0x2, R24 ;  /* 0x00000002071c7824 */ /* 0x040fe200078e0218 */
[-C--:B0-----:R-:W-:Y:S01]  /*0380*/  IADD3 R18, P1, R24, R3.reuse, RZ ;  /* 0x0000000318127210 */ /* 0x081fe20007f3e0ff */
[----:B------:R0:W4:Y:S01]  /*0390*/  LDG.E.U8 R29, desc[UR28][R12.64] ;  /* 0x0000001c0c1d7981 */ /* 0x000122000c1e1100 */
[-C--:B------:R-:W-:Y:S01]  /*03a0*/  LEA.HI.X.SX32 R17, R26, R2.reuse, 0x1, P0 ;  /* 0x000000021a117211 */ /* 0x080fe200000f0eff */
[C---:B-1----:R-:W-:Y:S01]  /*03b0*/  IMAD R22, R7.reuse, 0x2, R28 ;  /* 0x0000000207167824 */ /* 0x042fe200078e021c */
[----:B------:R-:W-:Y:S01]  /*03c0*/  LEA.HI.X.SX32 R19, R24, R2, 0x1, P1 ;  /* 0x0000000218137211 */ /* 0x000fe200008f0eff */
[----:B------:R1:W4:Y:S01]  /*03d0*/  LDG.E.U8 R30, desc[UR28][R14.64] ;  /* 0x0000001c0e1e7981 */ /* 0x000322000c1e1100 */
[----:B-----5:R-:W-:Y:S01]  /*03e0*/  IADD3 R20, P0, R28, R3, RZ ;  /* 0x000000031c147210 */ /* 0x020fe20007f1e0ff */
[----:B------:R-:W-:-:S02]  /*03f0*/  IMAD R24, R7, 0x2, R22 ;  /* 0x0000000207187824 */ /* 0x000fc400078e0216 */
[----:B------:R5:W4:Y:S01]  /*0400*/  LDG.E.U8 R31, desc[UR28][R16.64] ;  /* 0x0000001c101f7981 */ /* 0x000b22000c1e1100 */
[-C--:B------:R-:W-:Y:S01]  /*0410*/  LEA.HI.X.SX32 R21, R28, R2.reuse, 0x1, P0 ;  /* 0x000000021c157211 */ /* 0x080fe200000f0eff */
[C---:B------:R-:W-:Y:S01]  /*0420*/  IMAD R26, R7.reuse, 0x2, R24 ;  /* 0x00000002071a7824 */ /* 0x040fe200078e0218 */
[CC--:B0-----:R-:W-:Y:S01]  /*0430*/  IADD3 R12, P0, R22.reuse, R3.reuse, RZ ;  /* 0x00000003160c7210 */ /* 0x0c1fe20007f1e0ff */
[----:B------:R0:W4:Y:S02]  /*0440*/  LDG.E.U8 R32, desc[UR28][R18.64] ;  /* 0x0000001c12207981 */ /* 0x000124000c1e1100 */
[C---:B------:R-:W-:Y:S01]  /*0450*/  IMAD R28, R7.reuse, 0x2, R26 ;  /* 0x00000002071c7824 */ /* 0x040fe200078e021a */
[-C--:B------:R-:W-:Y:S01]  /*0460*/  LEA.HI.X.SX32 R13, R22, R2.reuse, 0x1, P0 ;  /* 0x00000002160d7211 */ /* 0x080fe200000f0eff */
[----:B------:R0:W4:Y:S01]  /*0470*/  LDG.E.U8 R33, desc[UR28][R20.64] ;  /* 0x0000001c14217981 */ /* 0x000122000c1e1100 */
[-C--:B-1----:R-:W-:Y:S02]  /*0480*/  IADD3 R14, P0, R24, R3.reuse, RZ ;  /* 0x00000003180e7210 */ /* 0x082fe40007f1e0ff */
[-C--:B------:R-:W-:Y:S01]  /*0490*/  IADD3 R22, P1, R26, R3.reuse, RZ ;  /* 0x000000031a167210 */ /* 0x080fe20007f3e0ff */
[----:B------:R1:W4:Y:S01]  /*04a0*/  LDG.E.U8 R34, desc[UR28][R12.64] ;  /* 0x0000001c0c227981 */ /* 0x000322000c1e1100 */
[----:B------:R-:W-:Y:S01]  /*04b0*/  LEA.HI.X.SX32 R15, R24, R2, 0x1, P0 ;  /* 0x00000002180f7211 */ /* 0x000fe200000f0eff */
[----:B------:R-:W-:Y:S01]  /*04c0*/  IMAD R24, R7, 0x2, R28 ;  /* 0x0000000207187824 */ /* 0x000fe200078e021c */
[----:B-----5:R-:W-:-:S02]  /*04d0*/  IADD3 R16, P0, R28, R3, RZ ;  /* 0x000000031c107210 */ /* 0x020fc40007f1e0ff */
[-C--:B------:R-:W-:Y:S01]  /*04e0*/  LEA.HI.X.SX32 R23, R26, R2.reuse, 0x1, P1 ;  /* 0x000000021a177211 */ /* 0x080fe200008f0eff */
[----:B------:R-:W5:Y:S01]  /*04f0*/  LDG.E.U8 R35, desc[UR28][R14.64] ;  /* 0x0000001c0e237981 */ /* 0x000f62000c1e1100 */
[-C--:B------:R-:W-:Y:S01]  /*0500*/  LEA.HI.X.SX32 R17, R28, R2.reuse, 0x1, P0 ;  /* 0x000000021c117211 */ /* 0x080fe200000f0eff */
[C---:B------:R-:W-:Y:S01]  /*0510*/  IMAD R26, R7.reuse, 0x2, R24 ;  /* 0x00000002071a7824 */ /* 0x040fe200078e0218 */
[CC--:B0-----:R-:W-:Y:S01]  /*0520*/  IADD3 R18, P0, R24.reuse, R3.reuse, RZ ;  /* 0x0000000318127210 */ /* 0x0c1fe20007f1e0ff */
[----:B------:R0:W5:Y:S03]  /*0530*/  LDG.E.U8 R36, desc[UR28][R22.64] ;  /* 0x0000001c16247981 */ /* 0x000166000c1e1100 */
[-C--:B------:R-:W-:Y:S01]  /*0540*/  LEA.HI.X.SX32 R19, R24, R2.reuse, 0x1, P0 ;  /* 0x0000000218137211 */ /* 0x080fe200000f0eff */
[C---:B------:R-:W-:Y:S01]  /*0550*/  IMAD R24, R7.reuse, 0x2, R26 ;  /* 0x0000000207187824 */ /* 0x040fe200078e021a */
[----:B------:R0:W5:Y:S03]  /*0560*/  LDG.E.U8 R37, desc[UR28][R16.64] ;  /* 0x0000001c10257981 */ /* 0x000166000c1e1100 */
[C---:B------:R-:W-:Y:S01]  /*0570*/  IMAD R28, R7.reuse, 0x2, R24 ;  /* 0x00000002071c7824 */ /* 0x040fe200078e0218 */
[-C--:B------:R-:W-:Y:S01]  /*0580*/  IADD3 R20, P1, R24, R3.reuse, RZ ;  /* 0x0000000318147210 */ /* 0x080fe20007f3e0ff */
[----:B------:R-:W5:Y:S01]  /*0590*/  LDG.E.U8 R38, desc[UR28][R18.64] ;  /* 0x0000001c12267981 */ /* 0x000f62000c1e1100 */
[----:B-1----:R-:W-:Y:S01]  /*05a0*/  IADD3 R12, P0, R26, R3, RZ ;  /* 0x000000031a0c7210 */ /* 0x002fe20007f1e0ff */
[----:B0-----:R-:W-:Y:S01]  /*05b0*/  IMAD R22, R7, 0x2, R28 ;  /* 0x0000000207167824 */ /* 0x001fe200078e021c */
[----:B------:R-:W-:-:S02]  /*05c0*/  LEA.HI.X.SX32 R21, R24, R2, 0x1, P1 ;  /* 0x0000000218157211 */ /* 0x000fc400008f0eff */
[-C--:B------:R-:W-:Y:S01]  /*05d0*/  LEA.HI.X.SX32 R13, R26, R2.reuse, 0x1, P0 ;  /* 0x000000021a0d7211 */ /* 0x080fe200000f0eff */
[C---:B------:R-:W-:Y:S01]  /*05e0*/  IMAD R24, R7.reuse, 0x2, R22 ;  /* 0x0000000207187824 */ /* 0x040fe200078e0216 */
[CC--:B------:R-:W-:Y:S01]  /*05f0*/  IADD3 R14, P0, R28.reuse, R3.reuse, RZ ;  /* 0x000000031c0e7210 */ /* 0x0c0fe20007f1e0ff */
[----:B------:R0:W5:Y:S02]  /*0600*/  LDG.E.U8 R40, desc[UR28][R20.64] ;  /* 0x0000001c14287981 */ /* 0x000164000c1e1100 */
[C---:B------:R-:W-:Y:S01]  /*0610*/  IMAD R26, R7.reuse, 0x2, R24 ;  /* 0x00000002071a7824 */ /* 0x040fe200078e0218 */
[-C--:B------:R-:W-:Y:S01]  /*0620*/  LEA.HI.X.SX32 R15, R28, R2.reuse, 0x1, P0 ;  /* 0x000000021c0f7211 */ /* 0x080fe200000f0eff */
[----:B------:R1:W5:Y:S01]  /*0630*/  LDG.E.U8 R39, desc[UR28][R12.64] ;  /* 0x0000001c0c277981 */ /* 0x000362000c1e1100 */
[CC--:B------:R-:W-:Y:S01]  /*0640*/  IADD3 R16, P0, R22.reuse, R3.reuse, RZ ;  /* 0x0000000316107210 */ /* 0x0c0fe20007f1e0ff */
[C---:B------:R-:W-:Y:S02]  /*0650*/  IMAD R28, R7.reuse, 0x2, R26 ;  /* 0x00000002071c7824 */ /* 0x040fe400078e021a */
[----:B------:R1:W5:Y:S01]  /*0660*/  LDG.E.U8 R41, desc[UR28][R14.64] ;  /* 0x0000001c0e297981 */ /* 0x000362000c1e1100 */
[----:B------:R-:W-:Y:S01]  /*0670*/  LEA.HI.X.SX32 R17, R22, R2, 0x1, P0 ;  /* 0x0000000216117211 */ /* 0x000fe200000f0eff */
[----:B0-----:R-:W-:Y:S01]  /*0680*/  IMAD R20, R7, 0x2, R28 ;  /* 0x0000000207147824 */ /* 0x001fe200078e021c */
[----:B------:R-:W-:-:S02]  /*0690*/  IADD3 R18, P0, R24, R3, RZ ;  /* 0x0000000318127210 */ /* 0x000fc40007f1e0ff */
[-C--:B------:R-:W-:Y:S01]  /*06a0*/  IADD3 R22, P1, R26, R3.reuse, RZ ;  /* 0x000000031a167210 */ /* 0x080fe20007f3e0ff */
[----:B------:R0:W5:Y:S01]  /*06b0*/  LDG.E.U8 R42, desc[UR28][R16.64] ;  /* 0x0000001c102a7981 */ /* 0x000162000c1e1100 */
[-C--:B------:R-:W-:Y:S01]  /*06c0*/  LEA.HI.X.SX32 R19, R24, R2.reuse, 0x1, P0 ;  /* 0x0000000218137211 */ /* 0x080fe200000f0eff */
[C---:B------:R-:W-:Y:S01]  /*06d0*/  IMAD R24, R7.reuse, 0x2, R20 ;  /* 0x0000000207187824 */ /* 0x040fe200078e0214 */
[-C--:B-1----:R-:W-:Y:S02]  /*06e0*/  IADD3 R12, P0, R28, R3.reuse, RZ ;  /* 0x000000031c0c7210 */ /* 0x082fe40007f1e0ff */
[-C--:B------:R-:W-:Y:S01]  /*06f0*/  LEA.HI.X.SX32 R23, R26, R2.reuse, 0x1, P1 ;  /* 0x000000021a177211 */ /* 0x080fe200008f0eff */
[C---:B------:R-:W-:Y:S01]  /*0700*/  IMAD R26, R7.reuse, 0x2, R24 ;  /* 0x00000002071a7824 */ /* 0x040fe200078e0218 */
[----:B------:R-:W-:Y:S01]  /*0710*/  LEA.HI.X.SX32 R13, R28, R2, 0x1, P0 ;  /* 0x000000021c0d7211 */ /* 0x000fe200000f0eff */
[----:B------:R-:W5:Y:S01]  /*0720*/  LDG.E.U8 R43, desc[UR28][R18.64] ;  /* 0x0000001c122b7981 */ /* 0x000f62000c1e1100 */
[----:B------:R-:W-:Y:S01]  /*0730*/  IADD3 R14, P0, R20, R3, RZ ;  /* 0x00000003140e7210 */ /* 0x000fe20007f1e0ff */
[----:B------:R-:W-:-:S02]  /*0740*/  IMAD R28, R7, 0x2, R26 ;  /* 0x00000002071c7824 */ /* 0x000fc400078e021a */
[----:B------:R1:W5:Y:S01]  /*0750*/  LDG.E.U8 R44, desc[UR28][R22.64] ;  /* 0x0000001c162c7981 */ /* 0x000362000c1e1100 */
[-C--:B------:R-:W-:Y:S02]  /*0760*/  LEA.HI.X.SX32 R15, R20, R2.reuse, 0x1, P0 ;  /* 0x00000002140f7211 */ /* 0x080fe400000f0eff */
[-C--:B0-----:R-:W-:Y:S01]  /*0770*/  IADD3 R16, P0, R24, R3.reuse, RZ ;  /* 0x0000000318107210 */ /* 0x081fe20007f1e0ff */
[----:B------:R0:W5:Y:S01]  /*0780*/  LDG.E.U8 R45, desc[UR28][R12.64] ;  /* 0x0000001c0c2d7981 */ /* 0x000162000c1e1100 */
[-C--:B------:R-:W-:Y:S02]  /*0790*/  IADD3 R20, P1, R26, R3.reuse, RZ ;  /* 0x000000031a147210 */ /* 0x080fe40007f3e0ff */
[----:B------:R-:W-:Y:S01]  /*07a0*/  LEA.HI.X.SX32 R17, R24, R2, 0x1, P0 ;  /* 0x0000000218117211 */ /* 0x000fe200000f0eff */
[----:B------:R0:W5:Y:S01]  /*07b0*/  LDG.E.U8 R46, desc[UR28][R14.64] ;  /* 0x0000001c0e2e7981 */ /* 0x000162000c1e1100 */
[----:B-1----:R-:W-:Y:S01]  /*07c0*/  IMAD R22, R7, 0x2, R28 ;  /* 0x0000000207167824 */ /* 0x002fe200078e021c */
[----:B------:R-:W-:-:S02]  /*07d0*/  IADD3 R18, P0, R28, R3, RZ ;  /* 0x000000031c127210 */ /* 0x000fc40007f1e0ff */
[----:B------:R-:W5:Y:S01]  /*07e0*/  LDG.E.U8 R47, desc[UR28][R16.64] ;  /* 0x0000001c102f7981 */ /* 0x000f62000c1e1100 */
[C---:B------:R-:W-:Y:S01]  /*07f0*/  IMAD R24, R7.reuse, 0x2, R22 ;  /* 0x0000000207187824 */ /* 0x040fe200078e0216 */
[-C--:B------:R-:W-:Y:S02]  /*0800*/  LEA.HI.X.SX32 R21, R26, R2.reuse, 0x1, P1 ;  /* 0x000000021a157211 */ /* 0x080fe400008f0eff */
[-C--:B------:R-:W-:Y:S01]  /*0810*/  LEA.HI.X.SX32 R19, R28, R2.reuse, 0x1, P0 ;  /* 0x000000021c137211 */ /* 0x080fe200000f0eff */
[C---:B------:R-:W-:Y:S01]  /*0820*/  IMAD R26, R7.reuse, 0x2, R24 ;  /* 0x00000002071a7824 */ /* 0x040fe200078e0218 */
[CC--:B0-----:R-:W-:Y:S01]  /*0830*/  IADD3 R12, P0, R22.reuse, R3.reuse, RZ ;  /* 0x00000003160c7210 */ /* 0x0c1fe20007f1e0ff */
[----:B------:R0:W5:Y:S02]  /*0840*/  LDG.E.U8 R48, desc[UR28][R20.64] ;  /* 0x0000001c14307981 */ /* 0x000164000c1e1100 */
[----:B------:R-:W-:Y:S01]  /*0850*/  IMAD R28, R7, 0x2, R26 ;  /* 0x00000002071c7824 */ /* 0x000fe200078e021a */
[----:B------:R-:W-:Y:S01]  /*0860*/  LEA.HI.X.SX32 R13, R22, R2, 0x1, P0 ;  /* 0x00000002160d7211 */ /* 0x000fe200000f0eff */
[----:B------:R1:W5:Y:S01]  /*0870*/  LDG.E.U8 R49, desc[UR28][R18.64] ;  /* 0x0000001c12317981 */ /* 0x000362000c1e1100 */
[----:B------:R-:W-:-:S02]  /*0880*/  IADD3 R14, P0, R24, R3, RZ ;  /* 0x00000003180e7210 */ /* 0x000fc40007f1e0ff */
[-C--:B------:R-:W-:Y:S01]  /*0890*/  IADD3 R22, P1, R26, R3.reuse, RZ ;  /* 0x000000031a167210 */ /* 0x080fe20007f3e0ff */
[----:B------:R1:W5:Y:S01]  /*08a0*/  LDG.E.U8 R50, desc[UR28][R12.64] ;  /* 0x0000001c0c327981 */ /* 0x000362000c1e1100 */
[C---:B0-----:R-:W-:Y:S01]  /*08b0*/  IMAD R20, R7.reuse, 0x2, R28 ;  /* 0x0000000207147824 */ /* 0x041fe200078e021c */
[-C--:B------:R-:W-:Y:S02]  /*08c0*/  LEA.HI.X.SX32 R15, R24, R2.reuse, 0x1, P0 ;  /* 0x00000002180f7211 */ /* 0x080fe400000f0eff */
[-C--:B------:R-:W-:Y:S01]  /*08d0*/  IADD3 R16, P0, R28, R3.reuse, RZ ;  /* 0x000000031c107210 */ /* 0x080fe20007f1e0ff */
[C---:B------:R-:W-:Y:S01]  /*08e0*/  IMAD R24, R7.reuse, 0x2, R20 ;  /* 0x0000000207187824 */ /* 0x040fe200078e0214 */
[-C--:B------:R-:W-:Y:S01]  /*08f0*/  LEA.HI.X.SX32 R23, R26, R2.reuse, 0x1, P1 ;  /* 0x000000021a177211 */ /* 0x080fe200008f0eff */
[----:B------:R-:W5:Y:S01]  /*0900*/  LDG.E.U8 R51, desc[UR28][R14.64] ;  /* 0x0000001c0e337981 */ /* 0x000f62000c1e1100 */
[-C--:B------:R-:W-:Y:S01]  /*0910*/  LEA.HI.X.SX32 R17, R28, R2.reuse, 0x1, P0 ;  /* 0x000000021c117211 */ /* 0x080fe200000f0eff */
[C---:B------:R-:W-:Y:S01]  /*0920*/  IMAD R26, R7.reuse, 0x2, R24 ;  /* 0x00000002071a7824 */ /* 0x040fe200078e0218 */
[CC--:B-1----:R-:W-:Y:S01]  /*0930*/  IADD3 R18, P0, R20.reuse, R3.reuse, RZ ;  /* 0x0000000314127210 */ /* 0x0c2fe20007f1e0ff */
        /* <DEDUP_REMOVED lines=103> */
[----:B------:R-:W-:Y:S01]  /*0fb0*/  LEA.HI.X.SX32 R17, R24, R2, 0x1, P0 ;  /* 0x0000000218117211 */ /* 0x000fe200000f0eff */
[----:B0-----:R-:W-:Y:S01]  /*0fc0*/  IMAD R22, R7, 0x2, R28 ;  /* 0x0000000207167824 */ /* 0x001fe200078e021c */
[----:B------:R-:W-:-:S03]  /*0fd0*/  IADD3 R18, P0, R28, R3, RZ ;  /* 0x000000031c127210 */ /* 0x000fc60007f1e0ff */
[C---:B------:R-:W-:Y:S01]  /*0fe0*/  IMAD R24, R7.reuse, 0x2, R22 ;  /* 0x0000000207187824 */ /* 0x040fe200078e0216 */
[-C--:B------:R-:W-:Y:S01]  /*0ff0*/  LEA.HI.X.SX32 R19, R28, R2.reuse, 0x1, P0 ;  /* 0x000000021c137211 */ /* 0x080fe200000f0eff */
[----:B------:R0:W5:Y:S01]  /*1000*/  LDG.E.U8 R79, desc[UR28][R16.64] ;  /* 0x0000001c104f7981 */ /* 0x000162000c1e1100 */
[-C--:B------:R-:W-:Y:S01]  /*1010*/  LEA.HI.X.SX32 R21, R26, R2.reuse, 0x1, P1 ;  /* 0x000000021a157211 */ /* 0x080fe200008f0eff */
[C---:B------:R-:W-:Y:S01]  /*1020*/  IMAD R26, R7.reuse, 0x2, R24 ;  /* 0x00000002071a7824 */ /* 0x040fe200078e0218 */
[CC--:B-1----:R-:W-:Y:S02]  /*1030*/  IADD3 R12, P0, R22.reuse, R3.reuse, RZ ;  /* 0x00000003160c7210 */ /* 0x0c2fe40007f1e0ff */
[----:B------:R1:W5:Y:S01]  /*1040*/  LDG.E.U8 R19, desc[UR28][R18.64] ;  /* 0x0000001c12137981 */ /* 0x000362000c1e1100 */
[----:B------:R-:W-:Y:S01]  /*1050*/  IMAD R7, R7, 0x2, R26 ;  /* 0x0000000207077824 */ /* 0x000fe200078e021a */
[----:B------:R-:W-:Y:S02]  /*1060*/  LEA.HI.X.SX32 R13, R22, R2, 0x1, P0 ;  /* 0x00000002160d7211 */ /* 0x000fe400000f0eff */
[-C--:B------:R-:W-:Y:S01]  /*1070*/  IADD3 R14, P0, R24, R3.reuse, RZ ;  /* 0x00000003180e7210 */ /* 0x080fe20007f1e0ff */
[----:B------:R-:W5:Y:S01]  /*1080*/  LDG.E.U8 R20, desc[UR28][R20.64] ;  /* 0x0000001c14147981 */ /* 0x000f62000c1e1100 */
[----:B------:R-:W-:-:S02]  /*1090*/  IADD3 R22, P1, R26, R3, RZ ;  /* 0x000000031a167210 */ /* 0x000fc40007f3e0ff */
[-C--:B------:R-:W-:Y:S01]  /*10a0*/  LEA.HI.X.SX32 R15, R24, R2.reuse, 0x1, P0 ;  /* 0x00000002180f7211 */ /* 0x080fe200000f0eff */
[----:B------:R-:W5:Y:S01]  /*10b0*/  LDG.E.U8 R12, desc[UR28][R12.64] ;  /* 0x0000001c0c0c7981 */ /* 0x000f62000c1e1100 */
[C---:B0-----:R-:W-:Y:S02]  /*10c0*/  IADD3 R16, P0, R7.reuse, R3, RZ ;  /* 0x0000000307107210 */ /* 0x041fe40007f1e0ff */
[-C--:B------:R-:W-:Y:S01]  /*10d0*/  LEA.HI.X.SX32 R23, R26, R2.reuse, 0x1, P1 ;  /* 0x000000021a177211 */ /* 0x080fe200008f0eff */
[----:B------:R-:W5:Y:S01]  /*10e0*/  LDG.E.U8 R14, desc[UR28][R14.64] ;  /* 0x0000001c0e0e7981 */ /* 0x000f62000c1e1100 */
[----:B------:R-:W-:-:S03]  /*10f0*/  LEA.HI.X.SX32 R17, R7, R2, 0x1, P0 ;  /* 0x0000000207117211 */ /* 0x000fc600000f0eff */
[----:B------:R-:W5:Y:S04]  /*1100*/  LDG.E.U8 R22, desc[UR28][R22.64] ;  /* 0x0000001c16167981 */ /* 0x000f68000c1e1100 */
[----:B------:R-:W5:Y:S01]  /*1110*/  LDG.E.U8 R16, desc[UR28][R16.64] ;  /* 0x0000001c10107981 */ /* 0x000f62000c1e1100 */
[----:B------:R-:W0:Y:S01]  /*1120*/  S2UR UR19, SR_CgaCtaId ;  /* 0x00000000001379c3 */ /* 0x000e220000008800 */
[C---:B------:R-:W-:Y:S02]  /*1130*/  LOP3.LUT R105, R6.reuse, 0x7, RZ, 0xc0, !PT ;  /* 0x0000000706697812 */ /* 0x040fe400078ec0ff */
[----:B-1----:R-:W-:-:S03]  /*1140*/  LOP3.LUT R18, R6, 0x7f, RZ, 0xc0, !PT ;  /* 0x0000007f06127812 */ /* 0x002fc600078ec0ff */
[----:B------:R-:W-:Y:S01]  /*1150*/  IMAD.SHL.U32 R7, R105, 0x10, RZ ;  /* 0x0000001069077824 */ /* 0x000fe200078e00ff */
[----:B------:R-:W-:-:S03]  /*1160*/  UMOV UR4, 0x400 ;  /* 0x0000040000047882 */ /* 0x000fc60000000000 */
[----:B------:R-:W-:Y:S02]  /*1170*/  IMAD R3, R18, 0x80, R7 ;  /* 0x0000008012037824 */ /* 0x000fe400078e0207 */
[----:B------:R-:W-:-:S03]  /*1180*/  VIADD R170, R9, 0x80 ;  /* 0x0000008009aa7836 */ /* 0x000fc60000000000 */
[----:B------:R-:W-:Y:S01]  /*1190*/  LOP3.LUT R2, R3, R104, RZ, 0xfc, !PT ;  /* 0x0000006803027212 */ /* 0x000fe200078efcff */
[----:B0-----:R-:W-:-:S03]  /*11a0*/  ULEA UR19, UR19, UR4, 0x18 ;  /* 0x0000000413137291 */ /* 0x001fc6000f8ec03f */
[----:B------:R-:W-:Y:S02]  /*11b0*/  LOP3.LUT R3, R2, 0x10, RZ, 0x3c, !PT ;  /* 0x0000001002037812 */ /* 0x000fe400078e3cff */
[----:B------:R-:W-:-:S04]  /*11c0*/  ISETP.GE.AND P0, PT, R170, 0x1, PT ;  /* 0x00000001aa00780c */ /* 0x000fc80003f06270 */
[----:B---3--:R0:W-:Y:S04]  /*11d0*/  STS.U8 [R2+UR19], R4 ;  /* 0x0000000402007988 */ /* 0x0081e80008000013 */
[----:B--2---:R1:W-:Y:S01]  /*11e0*/  STS.U8 [R2+UR19+0x2], R5 ;  /* 0x0000020502007988 */ /* 0x0043e20008000013 */
[----:B0-----:R-:W-:-:S03]  /*11f0*/  LOP3.LUT R4, R2, 0x20, RZ, 0x3c, !PT ;  /* 0x0000002002047812 */ /* 0x001fc600078e3cff */
[----:B----4-:R-:W-:Y:S01]  /*1200*/  STS.U8 [R2+UR19+0x4], R8 ;  /* 0x0000040802007988 */ /* 0x010fe20008000013 */
[----:B-1----:R-:W-:-:S03]  /*1210*/  LOP3.LUT R5, R2, 0x30, RZ, 0x3c, !PT ;  /* 0x0000003002057812 */ /* 0x002fc600078e3cff */
[----:B------:R-:W-:Y:S04]  /*1220*/  STS.U8 [R2+UR19+0x6], R10 ;  /* 0x0000060a02007988 */ /* 0x000fe80008000013 */
[----:B------:R0:W-:Y:S04]  /*1230*/  STS.U8 [R2+UR19+0x8], R11 ;  /* 0x0000080b02007988 */ /* 0x0001e80008000013 */
[----:B------:R-:W-:Y:S04]  /*1240*/  STS.U8 [R2+UR19+0xa], R25 ;  /* 0x00000a1902007988 */ /* 0x000fe80008000013 */
[----:B------:R-:W-:Y:S04]  /*1250*/  STS.U8 [R2+UR19+0xc], R27 ;  /* 0x00000c1b02007988 */ /* 0x000fe80008000013 */
[----:B------:R-:W-:Y:S04]  /*1260*/  STS.U8 [R2+UR19+0xe], R29 ;  /* 0x00000e1d02007988 */ /* 0x000fe80008000013 */
[----:B------:R-:W-:Y:S04]  /*1270*/  STS.U8 [R3+UR19], R30 ;  /* 0x0000001e03007988 */ /* 0x000fe80008000013 */
[----:B------:R-:W-:Y:S04]  /*1280*/  STS.U8 [R3+UR19+0x2], R31 ;  /* 0x0000021f03007988 */ /* 0x000fe80008000013 */
[----:B------:R-:W-:Y:S04]  /*1290*/  STS.U8 [R3+UR19+0x4], R32 ;  /* 0x0000042003007988 */ /* 0x000fe80008000013 */
[----:B------:R-:W-:Y:S04]  /*12a0*/  STS.U8 [R3+UR19+0x6], R33 ;  /* 0x0000062103007988 */ /* 0x000fe80008000013 */
[----:B------:R-:W-:Y:S04]  /*12b0*/  STS.U8 [R3+UR19+0x8], R34 ;  /* 0x0000082203007988 */ /* 0x000fe80008000013 */
[----:B-----5:R-:W-:Y:S04]  /*12c0*/  STS.U8 [R3+UR19+0xa], R35 ;  /* 0x00000a2303007988 */ /* 0x020fe80008000013 */
[----:B------:R-:W-:Y:S04]  /*12d0*/  STS.U8 [R3+UR19+0xc], R36 ;  /* 0x00000c2403007988 */ /* 0x000fe80008000013 */
[----:B------:R1:W-:Y:S01]  /*12e0*/  STS.U8 [R3+UR19+0xe], R37 ;  /* 0x00000e2503007988 */ /* 0x0003e20008000013 */
[----:B0-----:R-:W-:-:S03]  /*12f0*/  LOP3.LUT R11, R2, 0x70, RZ, 0x3c, !PT ;  /* 0x00000070020b7812 */ /* 0x001fc600078e3cff */
[----:B------:R-:W-:Y:S04]  /*1300*/  STS.U8 [R4+UR19], R38 ;  /* 0x0000002604007988 */ /* 0x000fe80008000013 */
[----:B------:R-:W-:Y:S01]  /*1310*/  STS.U8 [R4+UR19+0x2], R39 ;  /* 0x0000022704007988 */ /* 0x000fe20008000013 */
[----:B-1----:R-:W-:-:S03]  /*1320*/  LOP3.LUT R3, R2, 0x40, RZ, 0x3c, !PT ;  /* 0x0000004002037812 */ /* 0x002fc600078e3cff */
[----:B------:R-:W-:Y:S04]  /*1330*/  STS.U8 [R4+UR19+0x4], R40 ;  /* 0x0000042804007988 */ /* 0x000fe80008000013 */
[----:B------:R-:W-:Y:S04]  /*1340*/  STS.U8 [R4+UR19+0x6], R41 ;  /* 0x0000062904007988 */ /* 0x000fe80008000013 */
[----:B------:R-:W-:Y:S04]  /*1350*/  STS.U8 [R4+UR19+0x8], R42 ;  /* 0x0000082a04007988 */ /* 0x000fe80008000013 */
[----:B------:R-:W-:Y:S04]  /*1360*/  STS.U8 [R4+UR19+0xa], R43 ;  /* 0x00000a2b04007988 */ /* 0x000fe80008000013 */
[----:B------:R-:W-:Y:S04]  /*1370*/  STS.U8 [R4+UR19+0xc], R44 ;  /* 0x00000c2c04007988 */ /* 0x000fe80008000013 */
[----:B------:R0:W-:Y:S04]  /*1380*/  STS.U8 [R4+UR19+0xe], R45 ;  /* 0x00000e2d04007988 */ /* 0x0001e80008000013 */
[----:B------:R-:W-:Y:S04]  /*1390*/  STS.U8 [R5+UR19], R46 ;  /* 0x0000002e05007988 */ /* 0x000fe80008000013 */
[----:B------:R-:W-:Y:S01]  /*13a0*/  STS.U8 [R5+UR19+0x2], R47 ;  /* 0x0000022f05007988 */ /* 0x000fe20008000013 */
[----:B0-----:R-:W-:-:S03]  /*13b0*/  LOP3.LUT R4, R2, 0x50, RZ, 0x3c, !PT ;  /* 0x0000005002047812 */ /* 0x001fc600078e3cff */
[----:B------:R-:W-:Y:S04]  /*13c0*/  STS.U8 [R5+UR19+0x4], R48 ;  /* 0x0000043005007988 */ /* 0x000fe80008000013 */
[----:B------:R-:W-:Y:S04]  /*13d0*/  STS.U8 [R5+UR19+0x6], R49 ;  /* 0x0000063105007988 */ /* 0x000fe80008000013 */
[----:B------:R-:W-:Y:S04]  /*13e0*/  STS.U8 [R5+UR19+0x8], R50 ;  /* 0x0000083205007988 */ /* 0x000fe80008000013 */
[----:B------:R-:W-:Y:S04]  /*13f0*/  STS.U8 [R5+UR19+0xa], R51 ;  /* 0x00000a3305007988 */ /* 0x000fe80008000013 */
[----:B------:R-:W-:Y:S04]  /*1400*/  STS.U8 [R5+UR19+0xc], R52 ;  /* 0x00000c3405007988 */ /* 0x000fe80008000013 */
[----:B------:R0:W-:Y:S04]  /*1410*/  STS.U8 [R5+UR19+0xe], R53 ;  /* 0x00000e3505007988 */ /* 0x0001e80008000013 */
[----:B------:R-:W-:Y:S01]  /*1420*/  STS.U8 [R3+UR19], R54 ;  /* 0x0000003603007988 */ /* 0x000fe20008000013 */
[----:B0-----:R-:W-:-:S03]  /*1430*/  LOP3.LUT R5, R2, 0x60, RZ, 0x3c, !PT ;  /* 0x0000006002057812 */ /* 0x001fc600078e3cff */
[----:B------:R-:W-:Y:S04]  /*1440*/  STS.U8 [R3+UR19+0x2], R55 ;  /* 0x0000023703007988 */ /* 0x000fe80008000013 */
[----:B------:R-:W-:Y:S04]  /*1450*/  STS.U8 [R3+UR19+0x4], R56 ;  /* 0x0000043803007988 */ /* 0x000fe80008000013 */
[----:B------:R-:W-:Y:S04]  /*1460*/  STS.U8 [R3+UR19+0x6], R57 ;  /* 0x0000063903007988 */ /* 0x000fe80008000013 */
[----:B------:R-:W-:Y:S04]  /*1470*/  STS.U8 [R3+UR19+0x8], R58 ;  /* 0x0000083a03007988 */ /* 0x000fe80008000013 */
        /* <DEDUP_REMOVED lines=8> */
[----:B------:R-:W-:Y:S04]  /*1500*/  STS.U8 [R4+UR19+0xa], R67 ;  /* 0x00000a4304007988 */ /* 0x000fe80008000013 */
[----:B------:R-:W-:Y:S04]  /*1510*/  STS.U8 [R4+UR19+0xc], R68 ;  /* 0x00000c4404007988 */ /* 0x000fe80008000013 */
[----:B------:R0:W-:Y:S04]  /*1520*/  STS.U8 [R4+UR19+0xe], R69 ;  /* 0x00000e4504007988 */ /* 0x0001e80008000013 */
[----:B------:R-:W-:Y:S04]  /*1530*/  STS.U8 [R5+UR19], R70 ;  /* 0x0000004605007988 */ /* 0x000fe80008000013 */
[----:B------:R1:W-:Y:S04]  /*1540*/  STS.U8 [R5+UR19+0x2], R71 ;  /* 0x0000024705007988 */ /* 0x0003e80008000013 */
[----:B------:R-:W-:Y:S04]  /*1550*/  STS.U8 [R5+UR19+0x4], R72 ;  /* 0x0000044805007988 */ /* 0x000fe80008000013 */
[----:B------:R2:W-:Y:S04]  /*1560*/  STS.U8 [R5+UR19+0x6], R73 ;  /* 0x0000064905007988 */ /* 0x0005e80008000013 */
[----:B------:R-:W-:Y:S01]  /*1570*/  STS.U8 [R5+UR19+0x8], R74 ;  /* 0x0000084a05007988 */ /* 0x000fe20008000013 */
[----:B0-----:R-:W-:Y:S01]  /*1580*/  IMAD.MOV.U32 R4, RZ, RZ, -0x800000 ;  /* 0xff800000ff047424 */ /* 0x001fe200078e00ff */
[----:B------:R-:W-:-:S02]  /*1590*/  CS2R R24, SRZ ;  /* 0x0000000000187805 */ /* 0x000fc4000001ff00 */
[----:B------:R0:W-:Y:S04]  /*15a0*/  STS.U8 [R5+UR19+0xa], R75 ;  /* 0x00000a4b05007988 */ /* 0x0001e80008000013 */
[----:B------:R-:W-:Y:S04]  /*15b0*/  STS.U8 [R5+UR19+0xc], R76 ;  /* 0x00000c4c05007988 */ /* 0x000fe80008000013 */
[----:B------:R3:W-:Y:S01]  /*15c0*/  STS.U8 [R5+UR19+0xe], R77 ;  /* 0x00000e4d05007988 */ /* 0x0007e20008000013 */
[----:B------:R-:W-:-:S03]  /*15d0*/  IMAD.MOV.U32 R112, RZ, RZ, 0x3f800000 ;  /* 0x3f800000ff707424 */ /* 0x000fc600078e00ff */
[----:B------:R-:W-:Y:S01]  /*15e0*/  STS.U8 [R11+UR19], R78 ;  /* 0x0000004e0b007988 */ /* 0x000fe20008000013 */
[----:B------:R-:W-:Y:S01]  /*15f0*/  IMAD.MOV.U32 R111, RZ, RZ, 0x3f800000 ;  /* 0x3f800000ff6f7424 */ /* 0x000fe200078e00ff */
[----:B------:R-:W-:Y:S01]  /*1600*/  CS2R R26, SRZ ;  /* 0x00000000001a7805 */ /* 0x000fe2000001ff00 */
[----:B------:R-:W-:Y:S01]  /*1610*/  IMAD.MOV.U32 R3, RZ, RZ, -0x800000 ;  /* 0xff800000ff037424 */ /* 0x000fe200078e00ff */
[----:B------:R-:W-:Y:S02]  /*1620*/  CS2R R28, SRZ ;  /* 0x00000000001c7805 */ /* 0x000fe4000001ff00 */
[----:B------:R-:W-:Y:S01]  /*1630*/  CS2R R30, SRZ ;  /* 0x00000000001e7805 */ /* 0x000fe2000001ff00 */
[----:B------:R4:W-:Y:S01]  /*1640*/  STS.U8 [R11+UR19+0x2], R79 ;  /* 0x0000024f0b007988 */ /* 0x0009e20008000013 */
[----:B------:R-:W-:Y:S02]  /*1650*/  CS2R R32, SRZ ;  /* 0x0000000000207805 */ /* 0x000fe4000001ff00 */
[----:B------:R-:W-:Y:S01]  /*1660*/  CS2R R34, SRZ ;  /* 0x0000000000227805 */ /* 0x000fe2000001ff00 */
[----:B------:R0:W-:Y:S01]  /*1670*/  STS.U8 [R11+UR19+0x6], R19 ;  /* 0x000006130b007988 */ /* 0x0001e20008000013 */
[----:B------:R-:W-:-:S02]  /*1680*/  CS2R R36, SRZ ;  /* 0x0000000000247805 */ /* 0x000fc4000001ff00 */
[----:B------:R-:W-:Y:S01]  /*1690*/  CS2R R38, SRZ ;  /* 0x0000000000267805 */ /* 0x000fe2000001ff00 */
[----:B------:R0:W-:Y:S01]  /*16a0*/  STS.U8 [R11+UR19+0x4], R20 ;  /* 0x000004140b007988 */ /* 0x0001e20008000013 */
[----:B------:R-:W-:-:S03]  /*16b0*/  CS2R R40, SRZ ;  /* 0x0000000000287805 */ /* 0x000fc6000001ff00 */
[----:B------:R0:W-:Y:S01]  /*16c0*/  STS.U8 [R11+UR19+0x8], R12 ;  /* 0x0000080c0b007988 */ /* 0x0001e20008000013 */
[----:B------:R-:W-:-:S03]  /*16d0*/  CS2R R42, SRZ ;  /* 0x00000000002a7805 */ /* 0x000fc6000001ff00 */
[----:B------:R0:W-:Y:S01]  /*16e0*/  STS.U8 [R11+UR19+0xa], R14 ;  /* 0x00000a0e0b007988 */ /* 0x0001e20008000013 */
[----:B------:R-:W-:-:S03]  /*16f0*/  CS2R R44, SRZ ;  /* 0x00000000002c7805 */ /* 0x000fc6000001ff00 */
[----:B------:R0:W-:Y:S01]  /*1700*/  STS.U8 [R11+UR19+0xc], R22 ;  /* 0x00000c160b007988 */ /* 0x0001e20008000013 */
[----:B------:R-:W-:-:S03]  /*1710*/  CS2R R46, SRZ ;  /* 0x00000000002e7805 */ /* 0x000fc6000001ff00 */
[----:B------:R0:W-:Y:S01]  /*1720*/  STS.U8 [R11+UR19+0xe], R16 ;  /* 0x00000e100b007988 */ /* 0x0001e20008000013 */
[----:B------:R-:W-:Y:S02]  /*1730*/  CS2R R48, SRZ ;  /* 0x0000000000307805 */ /* 0x000fe4000001ff00 */
[----:B------:R-:W-:Y:S02]  /*1740*/  CS2R R50, SRZ ;  /* 0x0000000000327805 */ /* 0x000fe4000001ff00 */
[----:B------:R-:W-:Y:S02]  /*1750*/  CS2R R52, SRZ ;  /* 0x0000000000347805 */ /* 0x000fe4000001ff00 */
[----:B------:R-:W-:Y:S02]  /*1760*/  CS2R R54, SRZ ;  /* 0x0000000000367805 */ /* 0x000fe4000001ff00 */
[----:B------:R-:W-:Y:S02]  /*1770*/  CS2R R56, SRZ ;  /* 0x0000000000387805 */ /* 0x000fe4000001ff00 */
[----:B------:R-:W-:-:S02]  /*1780*/  CS2R R58, SRZ ;  /* 0x00000000003a7805 */ /* 0x000fc4000001ff00 */
[----:B------:R-:W-:Y:S02]  /*1790*/  CS2R R60, SRZ ;  /* 0x00000000003c7805 */ /* 0x000fe4000001ff00 */
[----:B------:R-:W-:Y:S02]  /*17a0*/  CS2R R62, SRZ ;  /* 0x00000000003e7805 */ /* 0x000fe4000001ff00 */
[----:B------:R-:W-:Y:S02]  /*17b0*/  CS2R R64, SRZ ;  /* 0x0000000000407805 */ /* 0x000fe4000001ff00 */
[----:B------:R-:W-:Y:S02]  /*17c0*/  CS2R R66, SRZ ;  /* 0x0000000000427805 */ /* 0x000fe4000001ff00 */
[----:B------:R-:W-:Y:S02]  /*17d0*/  CS2R R68, SRZ ;  /* 0x0000000000447805 */ /* 0x000fe4000001ff00 */
[----:B-1----:R-:W-:-:S02]  /*17e0*/  CS2R R70, SRZ ;  /* 0x0000000000467805 */ /* 0x002fc4000001ff00 */
[----:B--2---:R-:W-:Y:S02]  /*17f0*/  CS2R R72, SRZ ;  /* 0x0000000000487805 */ /* 0x004fe4000001ff00 */
[----:B0-----:R-:W-:Y:S02]  /*1800*/  CS2R R74, SRZ ;  /* 0x00000000004a7805 */ /* 0x001fe4000001ff00 */
[----:B---3--:R-:W-:Y:S02]  /*1810*/  CS2R R76, SRZ ;  /* 0x00000000004c7805 */ /* 0x008fe4000001ff00 */
[----:B----4-:R-:W-:Y:S02]  /*1820*/  CS2R R78, SRZ ;  /* 0x00000000004e7805 */ /* 0x010fe4000001ff00 */
[----:B------:R-:W-:Y:S02]  /*1830*/  CS2R R80, SRZ ;  /* 0x0000000000507805 */ /* 0x000fe4000001ff00 */
[----:B------:R-:W-:-:S02]  /*1840*/  CS2R R82, SRZ ;  /* 0x0000000000527805 */ /* 0x000fc4000001ff00 */
[----:B------:R-:W-:Y:S02]  /*1850*/  CS2R R84, SRZ ;  /* 0x0000000000547805 */ /* 0x000fe4000001ff00 */
[----:B------:R-:W-:Y:S02]  /*1860*/  CS2R R86, SRZ ;  /* 0x0000000000567805 */ /* 0x000fe4000001ff00 */
[C---:B------:R-:W-:Y:S01]  /*1870*/  LOP3.LUT P3, RZ, R6.reuse, 0x80, RZ, 0xc0, !PT ;  /* 0x0000008006ff7812 */ /* 0x040fe2000786c0ff */
[C---:B------:R-:W-:Y:S01]  /*1880*/  IMAD.SHL.U32 R108, R6.reuse, 0x8, RZ ;  /* 0x00000008066c7824 */ /* 0x040fe200078e00ff */
[C---:B------:R-:W-:Y:S01]  /*1890*/  LOP3.LUT R107, R6.reuse, 0x8, RZ, 0xc0, !PT ;  /* 0x00000008066b7812 */ /* 0x040fe200078ec0ff */
[C---:B------:R-:W-:Y:S02]  /*18a0*/  IMAD.SHL.U32 R106, R6.reuse, 0x4, RZ ;  /* 0x00000004066a7824 */ /* 0x040fe400078e00ff */
[----:B------:R-:W-:Y:S01]  /*18b0*/  IMAD.SHL.U32 R2, R6, 0x2, RZ ;  /* 0x0000000206027824 */ /* 0x000fe200078e00ff */
[----:B------:R-:W-:Y:S07]  /*18c0*/  @!P0 BRA `(.L_x_0) ;  /* 0x0000002400c08947 */ /* 0x000fee0003800000 */
[----:B------:R-:W0:Y:S01]  /*18d0*/  LDC.64 R4, c[0x0][0x250] ;  /* 0x00009400ff047b82 */ /* 0x000e220000000a00 */
[--C-:B------:R-:W-:Y:S01]  /*18e0*/  SHF.R.U32.HI R3, RZ, 0x5, R6.reuse ;  /* 0x00000005ff037819 */ /* 0x100fe20000011606 */
[----:B------:R-:W-:Y:S01]  /*18f0*/  ULDC UR4, c[0x0][0x258] ;  /* 0x0000960000047ab9 */ /* 0x000fe20000000800 */
[--C-:B------:R-:W-:Y:S01]  /*1900*/  SHF.R.U32.HI R10, RZ, 0x2, R6.reuse ;  /* 0x00000002ff0a7819 */ /* 0x100fe20000011606 */
[----:B------:R-:W-:Y:S01]  /*1910*/  ULDC.64 UR6, c[0x0][0x218] ;  /* 0x0000860000067ab9 */ /* 0x000fe20000000a00 */
[----:B------:R-:W-:Y:S01]  /*1920*/  R2UR UR30, R3 ;  /* 0x00000000031e72ca */ /* 0x000fe200000e0000 */
[----:B------:R-:W-:Y:S01]  /*1930*/  ULDC.64 UR16, c[0x0][0x260] ;  /* 0x0000980000107ab9 */ /* 0x000fe20000000a00 */
[C---:B------:R-:W-:Y:S01]  /*1940*/  LOP3.LUT R3, R6.reuse, 0xe0, RZ, 0xc0, !PT ;  /* 0x000000e006037812 */ /* 0x040fe200078ec0ff */
[----:B------:R-:W1:Y:S01]  /*1950*/  LDC R123, c[0x0][0x268] ;  /* 0x00009a00ff7b7b82 */ /* 0x000e620000000800 */
[----:B------:R-:W-:Y:S01]  /*1960*/  LOP3.LUT R8, R6, 0x1, RZ, 0xc0, !PT ;  /* 0x0000000106087812 */ /* 0x000fe200078ec0ff */
[----:B------:R-:W-:Y:S01]  /*1970*/  UIMAD UR16, UR18, UR16, URZ ;  /* 0x00000010121072a4 */ /* 0x000fe2000f8e023f */
[----:B------:R-:W-:Y:S01]  /*1980*/  SHF.R.U32.HI R110, RZ, 0x1, R3 ;  /* 0x00000001ff6e7819 */ /* 0x000fe20000011603 */
[----:B------:R-:W-:Y:S01]  /*1990*/  IMAD.MOV.U32 R121, RZ, RZ, 0x5410 ;  /* 0x00005410ff797424 */ /* 0x000fe200078e00ff */
[----:B------:R-:W-:Y:S01]  /*19a0*/  SGXT.U32 R3, R10, 0x3 ;  /* 0x000000030a03781a */ /* 0x000fe20000000000 */
[----:B------:R-:W-:Y:S01]  /*19b0*/  IMAD.MOV.U32 R119, RZ, RZ, 0x7632 ;  /* 0x00007632ff777424 */ /* 0x000fe200078e00ff */
[----:B------:R-:W-:Y:S01]  /*19c0*/  LOP3.LUT R11, R6, 0x1c, RZ, 0xc0, !PT ;  /* 0x0000001c060b7812 */ /* 0x000fe200078ec0ff */
[----:B------:R-:W2:Y:S01]  /*19d0*/  LDC.64 R12, c[0x0][0x220] ;  /* 0x00008800ff0c7b82 */ /* 0x000ea20000000a00 */
[----:B------:R-:W-:Y:S01]  /*19e0*/  LOP3.LUT R110, R9, R110, R3, 0xfe, !PT ;  /* 0x0000006e096e7212 */ /* 0x000fe200078efe03 */
[----:B------:R-:W-:Y:S01]  /*19f0*/  IMAD R3, R18, UR4, RZ ;  /* 0x0000000412037c24 */ /* 0x000fe2000f8e02ff */
[--C-:B------:R-:W-:Y:S01]  /*1a00*/  SHF.R.U32.HI R10, RZ, 0x5, R6.reuse ;  /* 0x00000005ff0a7819 */ /* 0x100fe20000011606 */
[----:B------:R-:W-:Y:S01]  /*1a10*/  IMAD R8, R8, 0x2, R11 ;  /* 0x0000000208087824 */ /* 0x000fe200078e020b */
[----:B------:R-:W-:Y:S01]  /*1a20*/  SHF.R.U32.HI R109, RZ, 0x1, R6 ;  /* 0x00000001ff6d7819 */ /* 0x000fe20000011606 */
[----:B------:R-:W-:Y:S01]  /*1a30*/  USHF.R.S32.HI UR4, URZ, 0x1f, UR16 ;  /* 0x0000001f3f047899 */ /* 0x000fe20008011410 */
[----:B------:R-:W-:Y:S01]  /*1a40*/  SHF.R.S32.HI R11, RZ, 0x1f, R3 ;  /* 0x0000001fff0b7819 */ /* 0x000fe20000011403 */
[----:B0-----:R-:W-:Y:S01]  /*1a50*/  IMAD R156, R104, R5, RZ ;  /* 0x00000005689c7224 */ /* 0x001fe200078e02ff */
[----:B------:R-:W-:Y:S01]  /*1a60*/  SGXT.U32 R109, R109, 0x1 ;  /* 0x000000016d6d781a */ /* 0x000fe20000000000 */
[----:B------:R-:W-:Y:S01]  /*1a70*/  IMAD R4, R4, UR18, RZ ;  /* 0x0000001204047c24 */ /* 0x000fe2000f8e02ff */
[----:B------:R-:W-:Y:S01]  /*1a80*/  LOP3.LUT R172, R2, 0x6, RZ, 0xc0, !PT ;  /* 0x0000000602ac7812 */ /* 0x000fe200078ec0ff */
[----:B------:R-:W-:Y:S01]  /*1a90*/  IMAD R158, R5, 0x2, R156 ;  /* 0x00000002059e7824 */ /* 0x000fe200078e029c */
[----:B------:R-:W-:Y:S01]  /*1aa0*/  LOP3.LUT R109, R8, R109, RZ, 0xfc, !PT ;  /* 0x0000006d086d7212 */ /* 0x000fe200078efcff */
[----:B------:R-:W-:Y:S01]  /*1ab0*/  IMAD.MOV.U32 R112, RZ, RZ, 0x3f800000 ;  /* 0x3f800000ff707424 */ /* 0x000fe200078e00ff */
[----:B------:R-:W-:Y:S01]  /*1ac0*/  IADD3 R145, P0, P1, R3, UR6, R4 ;  /* 0x0000000603917c10 */ /* 0x000fe2000f91e004 */
[C---:B------:R-:W-:Y:S01]  /*1ad0*/  IMAD R160, R5.reuse, 0x2, R158 ;  /* 0x0000000205a07824 */ /* 0x040fe200078e029e */
[----:B------:R-:W-:Y:S01]  /*1ae0*/  SGXT.U32 R3, R10, 0x3 ;  /* 0x000000030a03781a */ /* 0x000fe20000000000 */
[----:B------:R-:W-:Y:S01]  /*1af0*/  IMAD.MOV.U32 R168, RZ, RZ, -0x800000 ;  /* 0xff800000ffa87424 */ /* 0x000fe200078e00ff */
[----:B------:R-:W-:Y:S01]  /*1b00*/  SHF.R.S32.HI R4, RZ, 0x1f, R4 ;  /* 0x0000001fff047819 */ /* 0x000fe20000011404 */
[----:B------:R-:W-:Y:S01]  /*1b10*/  IMAD R162, R5, 0x2, R160 ;  /* 0x0000000205a27824 */ /* 0x000fe200078e02a0 */
[----:B------:R-:W-:Y:S01]  /*1b20*/  IADD3 R165, P2, R156, R145, RZ ;  /* 0x000000919ca57210 */ /* 0x000fe20007f5e0ff */
[----:B-1----:R-:W-:Y:S01]  /*1b30*/  IMAD R3, R3, R123, RZ ;  /* 0x0000007b03037224 */ /* 0x002fe200078e02ff */
[----:B------:R-:W-:Y:S01]  /*1b40*/  IADD3.X R11, R11, UR7, R4, P0, P1 ;  /* 0x000000070b0b7c10 */ /* 0x000fe200087e2404 */
[----:B------:R-:W-:Y:S01]  /*1b50*/  IMAD R164, R5, 0x2, R162 ;  /* 0x0000000205a47824 */ /* 0x000fe200078e02a2 */
[----:B------:R-:W-:Y:S01]  /*1b60*/  LOP3.LUT R8, R6, 0x1f, RZ, 0xc0, !PT ;  /* 0x0000001f06087812 */ /* 0x000fe200078ec0ff */
[----:B------:R-:W-:Y:S01]  /*1b70*/  IMAD R138, R123, 0x8, R3 ;  /* 0x000000087b8a7824 */ /* 0x000fe200078e0203 */
[----:B------:R-:W-:Y:S01]  /*1b80*/  LEA.HI.X.SX32 R156, R156, R11, 0x1, P2 ;  /* 0x0000000b9c9c7211 */ /* 0x000fe200010f0eff */
[----:B------:R-:W-:Y:S01]  /*1b90*/  IMAD R166, R5, 0x2, R164 ;  /* 0x0000000205a67824 */ /* 0x000fe200078e02a4 */
[-C--:B------:R-:W-:Y:S01]  /*1ba0*/  IADD3 R169, P2, R160, R145.reuse, RZ ;  /* 0x00000091a0a97210 */ /* 0x080fe20007f5e0ff */
[----:B------:R-:W-:Y:S01]  /*1bb0*/  IMAD R137, R123, 0x8, R138 ;  /* 0x000000087b897824 */ /* 0x000fe200078e028a */
[----:B------:R-:W-:Y:S01]  /*1bc0*/  IADD3 R167, P4, R158, R145, RZ ;  /* 0x000000919ea77210 */ /* 0x000fe20007f9e0ff */
[----:B------:R-:W-:Y:S01]  /*1bd0*/  IMAD R154, R5, 0x2, R166 ;  /* 0x00000002059a7824 */ /* 0x000fe200078e02a6 */
[----:B------:R-:W-:Y:S01]  /*1be0*/  LEA.HI.X.SX32 R160, R160, R11, 0x1, P2 ;  /* 0x0000000ba0a07211 */ /* 0x000fe200010f0eff */
[----:B------:R-:W-:Y:S01]  /*1bf0*/  IMAD R136, R123, 0x8, R137 ;  /* 0x000000087b887824 */ /* 0x000fe200078e0289 */
[----:B------:R-:W-:Y:S01]  /*1c00*/  IADD3 R173, P2, R164, R145, RZ ;  /* 0x00000091a4ad7210 */ /* 0x000fe20007f5e0ff */
[----:B------:R-:W-:Y:S01]  /*1c10*/  IMAD R152, R5, 0x2, R154 ;  /* 0x0000000205987824 */ /* 0x000fe200078e029a */
[-C--:B------:R-:W-:Y:S01]  /*1c20*/  LEA.HI.X.SX32 R158, R158, R11.reuse, 0x1, P4 ;  /* 0x0000000b9e9e7211 */ /* 0x080fe200020f0eff */
[----:B------:R-:W-:Y:S01]  /*1c30*/  IMAD R135, R123, 0x8, R136 ;  /* 0x000000087b877824 */ /* 0x000fe200078e0288 */
[----:B------:R-:W-:Y:S01]  /*1c40*/  LEA.HI.X.SX32 R164, R164, R11, 0x1, P2 ;  /* 0x0000000ba4a47211 */ /* 0x000fe200010f0eff */
[----:B------:R-:W-:Y:S01]  /*1c50*/  IMAD R150, R5, 0x2, R152 ;  /* 0x0000000205967824 */ /* 0x000fe200078e0298 */
[-C--:B------:R-:W-:Y:S01]  /*1c60*/  IADD3 R163, P2, R154, R145.reuse, RZ ;  /* 0x000000919aa37210 */ /* 0x080fe20007f5e0ff */
        /* <DEDUP_REMOVED lines=12> */
[----:B------:R-:W-:Y:S01]  /*1d30*/  IMAD R9, R8, UR17, RZ ;  /* 0x0000001108097c24 */ /* 0x000fe2000f8e02ff */
[----:B------:R-:W-:Y:S01]  /*1d40*/  LEA.HI.X.SX32 R166, R166, R11, 0x1, P4 ;  /* 0x0000000ba6a67211 */ /* 0x000fe200020f0eff */
[----:B------:R-:W-:Y:S01]  /*1d50*/  IMAD R131, R123, 0x8, R132 ;  /* 0x000000087b837824 */ /* 0x000fe200078e0284 */
[-C--:B------:R-:W-:Y:S01]  /*1d60*/  IADD3 R161, P4, R152, R145.reuse, RZ ;  /* 0x0000009198a17210 */ /* 0x080fe20007f9e0ff */
[----:B------:R-:W-:Y:S01]  /*1d70*/  IMAD R4, R5, 0x2, R144 ;  /* 0x0000000205047824 */ /* 0x000fe200078e0290 */
[----:B--2---:R-:W-:Y:S01]  /*1d80*/  IADD3 R127, P0, P1, R9, UR16, R12 ;  /* 0x00000010097f7c10 */ /* 0x004fe2000f91e00c */
[----:B------:R-:W-:Y:S01]  /*1d90*/  IMAD R130, R123, 0x8, R131 ;  /* 0x000000087b827824 */ /* 0x000fe200078e0283 */
[----:B------:R-:W-:Y:S01]  /*1da0*/  SHF.R.S32.HI R10, RZ, 0x1f, R9 ;  /* 0x0000001fff0a7819 */ /* 0x000fe20000011409 */
[----:B------:R-:W-:Y:S01]  /*1db0*/  IMAD R142, R5, 0x2, R4 ;  /* 0x00000002058e7824 */ /* 0x000fe200078e0204 */
[----:B------:R-:W-:Y:S01]  /*1dc0*/  IADD3 R151, P2, R4, R145, RZ ;  /* 0x0000009104977210 */ /* 0x000fe20007f5e0ff */
[----:B------:R-:W-:Y:S01]  /*1dd0*/  IMAD R129, R123, 0x8, R130 ;  /* 0x000000087b817824 */ /* 0x000fe200078e0282 */
[----:B------:R-:W-:Y:S01]  /*1de0*/  IADD3.X R10, R10, UR4, R13, P0, P1 ;  /* 0x000000040a0a7c10 */ /* 0x000fe200087e240d */
[----:B------:R-:W-:Y:S01]  /*1df0*/  UIADD3 UR7, UR19, 0x4000, URZ ;  /* 0x0000400013077890 */ /* 0x000fe2000fffe03f */
[----:B------:R-:W-:Y:S01]  /*1e00*/  IADD3 R196, P0, R3, R127, RZ ;  /* 0x0000007f03c47210 */ /* 0x000fe20007f1e0ff */
[----:B------:R-:W-:Y:S01]  /*1e10*/  IMAD R128, R123, 0x8, R129 ;  /* 0x000000087b807824 */ /* 0x000fe200078e0281 */
[----:B------:R-:W-:Y:S01]  /*1e20*/  LEA.HI.X.SX32 R143, R4, R11, 0x1, P2 ;  /* 0x0000000b048f7211 */ /* 0x000fe200010f0eff */
[----:B------:R-:W-:Y:S01]  /*1e30*/  IMAD R8, R5, 0x2, R142 ;  /* 0x0000000205087824 */ /* 0x000fe200078e028e */
[-C--:B------:R-:W-:Y:S01]  /*1e40*/  IADD3 R195, P1, R138, R127.reuse, RZ ;  /* 0x0000007f8ac37210 */ /* 0x080fe20007f3e0ff */
[----:B------:R-:W-:Y:S01]  /*1e50*/  IMAD R126, R123, 0x8, R128 ;  /* 0x000000087b7e7824 */ /* 0x000fe200078e0280 */
[-C--:B------:R-:W-:Y:S01]  /*1e60*/  IADD3 R194, P2, R137, R127.reuse, RZ ;  /* 0x0000007f89c27210 */ /* 0x080fe20007f5e0ff */
[----:B------:R-:W-:Y:S01]  /*1e70*/  USHF.R.U32.HI UR7, URZ, 0x4, UR7 ;  /* 0x000000043f077899 */ /* 0x000fe20008011607 */
[-C--:B------:R-:W-:Y:S01]  /*1e80*/  LEA.HI.X.SX32 R139, R3, R10.reuse, 0x1, P0 ;  /* 0x0000000a038b7211 */ /* 0x080fe200000f0eff */
[----:B------:R-:W-:Y:S01]  /*1e90*/  IMAD R125, R123, 0x8, R126 ;  /* 0x000000087b7d7824 */ /* 0x000fe200078e027e */
[-C--:B------:R-:W-:Y:S01]  /*1ea0*/  IADD3 R193, P0, R136, R127.reuse, RZ ;  /* 0x0000007f88c17210 */ /* 0x080fe20007f1e0ff */
[----:B------:R-:W-:Y:S01]  /*1eb0*/  IMAD R140, R5, 0x2, R8 ;  /* 0x00000002058c7824 */ /* 0x000fe200078e0208 */
[-C--:B------:R-:W-:Y:S01]  /*1ec0*/  LEA.HI.X.SX32 R138, R138, R10.reuse, 0x1, P1 ;  /* 0x0000000a8a8a7211 */ /* 0x080fe200008f0eff */
[----:B------:R-:W-:Y:S01]  /*1ed0*/  IMAD R124, R123, 0x8, R125 ;  /* 0x000000087b7c7824 */ /* 0x000fe200078e027d */
[-C--:B------:R-:W-:Y:S01]  /*1ee0*/  LEA.HI.X.SX32 R137, R137, R10.reuse, 0x1, P2 ;  /* 0x0000000a89897211 */ /* 0x080fe200010f0eff */
[----:B------:R-:W-:Y:S01]  /*1ef0*/  USGXT.U32 UR22, UR7, 0xe ;  /* 0x0000000e0716789a */ /* 0x000fe20008000000 */
[-C--:B------:R-:W-:Y:S01]  /*1f00*/  IADD3 R192, P1, R135, R127.reuse, RZ ;  /* 0x0000007f87c07210 */ /* 0x080fe20007f3e0ff */
[----:B------:R-:W-:Y:S01]  /*1f10*/  IMAD R123, R123, 0x8, R124 ;  /* 0x000000087b7b7824 */ /* 0x000fe200078e027c */
[-C--:B------:R-:W-:Y:S01]  /*1f20*/  IADD3 R191, P2, R134, R127.reuse, RZ ;  /* 0x0000007f86bf7210 */ /* 0x080fe20007f5e0ff */
[----:B------:R-:W-:Y:S01]  /*1f30*/  UIADD3 UR10, UP0, UR22, 0x2, URZ ;  /* 0x00000002160a7890 */ /* 0x000fe2000ff1e03f */
[-C--:B------:R-:W-:Y:S01]  /*1f40*/  LEA.HI.X.SX32 R136, R136, R10.reuse, 0x1, P0 ;  /* 0x0000000a88887211 */ /* 0x080fe200000f0eff */
[----:B------:R-:W-:Y:S01]  /*1f50*/  UMOV UR4, URZ ;  /* 0x0000003f00047c82 */ /* 0x000fe20008000000 */
[----:B------:R-:W-:Y:S01]  /*1f60*/  IADD3 R190, P0, R133, R127, RZ ;  /* 0x0000007f85be7210 */ /* 0x000fe20007f1e0ff */
[----:B------:R-:W-:Y:S01]  /*1f70*/  UIADD3.X UR11, UR4, 0x40000040, URZ, UP0, !UPT ;  /* 0x40000040040b7890 */ /* 0x000fe200087fe43f */
[-C--:B------:R-:W-:Y:S01]  /*1f80*/  LEA.HI.X.SX32 R135, R135, R10.reuse, 0x1, P1 ;  /* 0x0000000a87877211 */ /* 0x080fe200008f0eff */
[----:B------:R-:W-:Y:S01]  /*1f90*/  IMAD.MOV.U32 R114, RZ, RZ, RZ ;  /* 0x000000ffff727224 */ /* 0x000fe200078e00ff */
[----:B------:R-:W-:Y:S01]  /*1fa0*/  LEA.HI.X.SX32 R134, R134, R10, 0x1, P2 ;  /* 0x0000000a86867211 */ /* 0x000fe200010f0eff */
[----:B------:R-:W-:Y:S01]  /*1fb0*/  IMAD.MOV.U32 R122, RZ, RZ, -0x800000 ;  /* 0xff800000ff7a7424 */ /* 0x000fe200078e00ff */
[----:B------:R-:W-:Y:S01]  /*1fc0*/  LEA.HI.X.SX32 R152, R152, R11, 0x1, P4 ;  /* 0x0000000b98987211 */ /* 0x000fe200020f0eff */
[----:B------:R-:W-:Y:S01]  /*1fd0*/  IMAD.MOV.U32 R111, RZ, RZ, 0x3f800000 ;  /* 0x3f800000ff6f7424 */ /* 0x000fe200078e00ff */
[----:B------:R-:W-:-:S02]  /*1fe0*/  IADD3 R188, P1, R132, R127, RZ ;  /* 0x0000007f84bc7210 */ /* 0x000fc40007f3e0ff */
[----:B------:R-:W-:Y:S02]  /*1ff0*/  CS2R R24, SRZ ;  /* 0x0000000000187805 */ /* 0x000fe4000001ff00 */
[----:B------:R-:W-:Y:S02]  /*2000*/  IADD3 R186, P2, R131, R127, RZ ;  /* 0x0000007f83ba7210 */ /* 0x000fe40007f5e0ff */
[----:B------:R-:W-:Y:S02]  /*2010*/  CS2R R26, SRZ ;  /* 0x00000000001a7805 */ /* 0x000fe4000001ff00 */
[-C--:B------:R-:W-:Y:S02]  /*2020*/  IADD3 R159, P5, R150, R145.reuse, RZ ;  /* 0x00000091969f7210 */ /* 0x080fe40007fbe0ff */
[----:B------:R-:W-:Y:S02]  /*2030*/  CS2R R28, SRZ ;  /* 0x00000000001c7805 */ /* 0x000fe4000001ff00 */
[----:B------:R-:W-:-:S02]  /*2040*/  IADD3 R155, P4, R146, R145, RZ ;  /* 0x00000091929b7210 */ /* 0x000fc40007f9e0ff */
[----:B------:R-:W-:Y:S02]  /*2050*/  CS2R R30, SRZ ;  /* 0x00000000001e7805 */ /* 0x000fe4000001ff00 */
[-C--:B------:R-:W-:Y:S02]  /*2060*/  LEA.HI.X.SX32 R133, R133, R10.reuse, 0x1, P0 ;  /* 0x0000000a85857211 */ /* 0x080fe400000f0eff */
[----:B------:R-:W-:Y:S02]  /*2070*/  CS2R R32, SRZ ;  /* 0x0000000000207805 */ /* 0x000fe4000001ff00 */
[----:B------:R-:W-:Y:S02]  /*2080*/  IADD3 R184, P0, R130, R127, RZ ;  /* 0x0000007f82b87210 */ /* 0x000fe40007f1e0ff */
[----:B------:R-:W-:Y:S02]  /*2090*/  CS2R R34, SRZ ;  /* 0x0000000000227805 */ /* 0x000fe4000001ff00 */
[----:B------:R-:W-:-:S02]  /*20a0*/  LEA.HI.X.SX32 R132, R132, R10, 0x1, P1 ;  /* 0x0000000a84847211 */ /* 0x000fc400008f0eff */
[----:B------:R-:W-:Y:S02]  /*20b0*/  CS2R R36, SRZ ;  /* 0x0000000000247805 */ /* 0x000fe4000001ff00 */
[----:B------:R-:W-:Y:S02]  /*20c0*/  LEA.HI.X.SX32 R131, R131, R10, 0x1, P2 ;  /* 0x0000000a83837211 */ /* 0x000fe400010f0eff */
[----:B------:R-:W-:Y:S02]  /*20d0*/  CS2R R38, SRZ ;  /* 0x0000000000267805 */ /* 0x000fe4000001ff00 */
[-C--:B------:R-:W-:Y:S02]  /*20e0*/  LEA.HI.X.SX32 R150, R150, R11.reuse, 0x1, P5 ;  /* 0x0000000b96967211 */ /* 0x080fe400028f0eff */
[----:B------:R-:W-:Y:S02]  /*20f0*/  CS2R R40, SRZ ;  /* 0x0000000000287805 */ /* 0x000fe4000001ff00 */
[----:B------:R-:W-:-:S02]  /*2100*/  LEA.HI.X.SX32 R146, R146, R11, 0x1, P4 ;  /* 0x0000000b92927211 */ /* 0x000fc400020f0eff */
[----:B------:R-:W-:Y:S02]  /*2110*/  CS2R R42, SRZ ;  /* 0x00000000002a7805 */ /* 0x000fe4000001ff00 */
[-C--:B------:R-:W-:Y:S02]  /*2120*/  IADD3 R182, P1, R129, R127.reuse, RZ ;  /* 0x0000007f81b67210 */ /* 0x080fe40007f3e0ff */
[----:B------:R-:W-:Y:S02]  /*2130*/  CS2R R44, SRZ ;  /* 0x00000000002c7805 */ /* 0x000fe4000001ff00 */
[----:B------:R-:W-:Y:S02]  /*2140*/  IADD3 R180, P2, R128, R127, RZ ;  /* 0x0000007f80b47210 */ /* 0x000fe40007f5e0ff */
[----:B------:R-:W-:Y:S02]  /*2150*/  CS2R R46, SRZ ;  /* 0x00000000002e7805 */ /* 0x000fe4000001ff00 */
[----:B------:R-:W-:-:S02]  /*2160*/  IADD3 R153, P5, R144, R145, RZ ;  /* 0x0000009190997210 */ /* 0x000fc40007fbe0ff */
[----:B------:R-:W-:Y:S02]  /*2170*/  CS2R R48, SRZ ;  /* 0x0000000000307805 */ /* 0x000fe4000001ff00 */
[----:B------:R-:W-:Y:S02]  /*2180*/  IADD3 R149, P4, R142, R145, RZ ;  /* 0x000000918e957210 */ /* 0x000fe40007f9e0ff */
[----:B------:R-:W-:Y:S02]  /*2190*/  CS2R R50, SRZ ;  /* 0x0000000000327805 */ /* 0x000fe4000001ff00 */
[----:B------:R-:W-:Y:S02]  /*21a0*/  LEA.HI.X.SX32 R130, R130, R10, 0x1, P0 ;  /* 0x0000000a82827211 */ /* 0x000fe400000f0eff */
[----:B------:R-:W-:Y:S02]  /*21b0*/  CS2R R52, SRZ ;  /* 0x0000000000347805 */ /* 0x000fe4000001ff00 */
[----:B------:R-:W-:-:S02]  /*21c0*/  IADD3 R178, P0, R126, R127, RZ ;  /* 0x0000007f7eb27210 */ /* 0x000fc40007f1e0ff */
[----:B------:R-:W-:Y:S02]  /*21d0*/  CS2R R54, SRZ ;  /* 0x0000000000367805 */ /* 0x000fe4000001ff00 */
[----:B------:R-:W-:Y:S02]  /*21e0*/  SEL R3, RZ, 0x90, !P3 ;  /* 0x00000090ff037807 */ /* 0x000fe40005800000 */
[----:B------:R-:W-:Y:S02]  /*21f0*/  CS2R R56, SRZ ;  /* 0x0000000000387805 */ /* 0x000fe4000001ff00 */
[-C--:B------:R-:W-:Y:S02]  /*2200*/  LEA.HI.X.SX32 R129, R129, R10.reuse, 0x1, P1 ;  /* 0x0000000a81817211 */ /* 0x080fe400008f0eff */
[----:B------:R-:W-:Y:S02]  /*2210*/  CS2R R58, SRZ ;  /* 0x00000000003a7805 */ /* 0x000fe4000001ff00 */
[----:B------:R-:W-:-:S02]  /*2220*/  LEA.HI.X.SX32 R128, R128, R10, 0x1, P2 ;  /* 0x0000000a80807211 */ /* 0x000fc400010f0eff */
[----:B------:R-:W-:Y:S02]  /*2230*/  CS2R R60, SRZ ;  /* 0x00000000003c7805 */ /* 0x000fe4000001ff00 */
[-C--:B------:R-:W-:Y:S02]  /*2240*/  LEA.HI.X.SX32 R144, R144, R11.reuse, 0x1, P5 ;  /* 0x0000000b90907211 */ /* 0x080fe400028f0eff */
[----:B------:R-:W-:Y:S02]  /*2250*/  CS2R R62, SRZ ;  /* 0x00000000003e7805 */ /* 0x000fe4000001ff00 */
[----:B------:R-:W-:Y:S02]  /*2260*/  LEA.HI.X.SX32 R142, R142, R11, 0x1, P4 ;  /* 0x0000000b8e8e7211 */ /* 0x000fe400020f0eff */
[----:B------:R-:W-:Y:S02]  /*2270*/  CS2R R64, SRZ ;  /* 0x0000000000407805 */ /* 0x000fe4000001ff00 */
[----:B------:R-:W-:-:S02]  /*2280*/  IADD3 R176, P1, R125, R127, RZ ;  /* 0x0000007f7db07210 */ /* 0x000fc40007f3e0ff */
[----:B------:R-:W-:Y:S02]  /*2290*/  CS2R R66, SRZ ;  /* 0x0000000000427805 */ /* 0x000fe4000001ff00 */
[----:B------:R-:W-:Y:S02]  /*22a0*/  IADD3 R174, P2, R124, R127, RZ ;  /* 0x0000007f7cae7210 */ /* 0x000fe40007f5e0ff */
[----:B------:R-:W-:Y:S02]  /*22b0*/  CS2R R68, SRZ ;  /* 0x0000000000447805 */ /* 0x000fe4000001ff00 */
[----:B------:R-:W-:Y:S02]  /*22c0*/  IADD3 R147, P5, R8, R145, RZ ;  /* 0x0000009108937210 */ /* 0x000fe40007fbe0ff */
[----:B------:R-:W-:Y:S02]  /*22d0*/  CS2R R70, SRZ ;  /* 0x0000000000467805 */ /* 0x000fe4000001ff00 */
[----:B------:R-:W-:-:S02]  /*22e0*/  IADD3 R127, P4, R123, R127, RZ ;  /* 0x0000007f7b7f7210 */ /* 0x000fc40007f9e0ff */
[----:B------:R-:W-:Y:S02]  /*22f0*/  CS2R R72, SRZ ;  /* 0x0000000000487805 */ /* 0x000fe4000001ff00 */
[----:B------:R-:W-:Y:S02]  /*2300*/  LEA.HI.X.SX32 R126, R126, R10, 0x1, P0 ;  /* 0x0000000a7e7e7211 */ /* 0x000fe400000f0eff */
[----:B------:R-:W-:Y:S02]  /*2310*/  CS2R R74, SRZ ;  /* 0x00000000004a7805 */ /* 0x000fe4000001ff00 */
[----:B------:R-:W-:Y:S02]  /*2320*/  IADD3 R145, P6, R140, R145, RZ ;  /* 0x000000918c917210 */ /* 0x000fe40007fde0ff */
[----:B------:R-:W-:Y:S02]  /*2330*/  CS2R R76, SRZ ;  /* 0x00000000004c7805 */ /* 0x000fe4000001ff00 */
[----:B------:R-:W-:-:S02]  /*2340*/  LOP3.LUT P0, RZ, R6, 0x2, RZ, 0xc0, !PT ;  /* 0x0000000206ff7812 */ /* 0x000fc4000780c0ff */
[----:B------:R-:W-:Y:S02]  /*2350*/  CS2R R78, SRZ ;  /* 0x00000000004e7805 */ /* 0x000fe4000001ff00 */
[----:B------:R-:W-:Y:S02]  /*2360*/  LOP3.LUT R120, R3, 0x7f, R6, 0x78, !PT ;  /* 0x0000007f03787812 */ /* 0x000fe400078e7806 */
[----:B------:R-:W-:Y:S02]  /*2370*/  CS2R R80, SRZ ;  /* 0x0000000000507805 */ /* 0x000fe4000001ff00 */
[----:B------:R-:W-:Y:S02]  /*2380*/  LEA.HI.X.SX32 R123, R123, R10, 0x1, P4 ;  /* 0x0000000a7b7b7211 */ /* 0x000fe400020f0eff */
[----:B------:R-:W-:Y:S02]  /*2390*/  CS2R R82, SRZ ;  /* 0x0000000000527805 */ /* 0x000fe4000001ff00 */
[----:B------:R-:W-:-:S02]  /*23a0*/  LEA.HI.X.SX32 R141, R8, R11, 0x1, P5 ;  /* 0x0000000b088d7211 */ /* 0x000fc400028f0eff */
[----:B------:R-:W-:Y:S02]  /*23b0*/  CS2R R84, SRZ ;  /* 0x0000000000547805 */ /* 0x000fe4000001ff00 */
[----:B------:R-:W-:Y:S02]  /*23c0*/  LEA.HI.X.SX32 R140, R140, R11, 0x1, P6 ;  /* 0x0000000b8c8c7211 */ /* 0x000fe400030f0eff */
[----:B------:R-:W-:Y:S02]  /*23d0*/  CS2R R86, SRZ ;  /* 0x0000000000567805 */ /* 0x000fe4000001ff00 */
[-C--:B------:R-:W-:Y:S01]  /*23e0*/  LEA.HI.X.SX32 R125, R125, R10.reuse, 0x1, P1 ;  /* 0x0000000a7d7d7211 */ /* 0x080fe200008f0eff */
[----:B------:R-:W-:Y:S01]  /*23f0*/  UMOV UR5, URZ ;  /* 0x0000003f00057c82 */ /* 0x000fe20008000000 */
[----:B------:R-:W-:Y:S01]  /*2400*/  LEA.HI.X.SX32 R124, R124, R10, 0x1, P2 ;  /* 0x0000000a7c7c7211 */ /* 0x000fe200010f0eff */
[----:B------:R-:W-:Y:S01]  /*2410*/  UMOV UR6, URZ ;  /* 0x0000003f00067c82 */ /* 0x000fe20008000000 */
[----:B------:R-:W-:Y:S01]  /*2420*/  LOP3.LUT P4, RZ, R6, 0x1, RZ, 0xc0, !PT ;  /* 0x0000000106ff7812 */ /* 0x000fe2000788c0ff */
[----:B------:R-:W-:Y:S01]  /*2430*/  UIADD3.64 UR26, UR10, 0x2, URZ ;  /* 0x000000020a1a7897 */ /* 0x000fe2000fffe03f */
[----:B------:R-:W-:Y:S01]  /*2440*/  SEL R121, R121, 0x1054, !P0 ;  /* 0x0000105479797807 */ /* 0x000fe20004000000 */
[----:B------:R-:W-:Y:S01]  /*2450*/  UIADD3.64 UR14, UR10, 0x4, URZ ;  /* 0x000000040a0e7897 */ /* 0x000fe2000fffe03f */
[----:B------:R-:W-:Y:S01]  /*2460*/  SEL R119, R119, 0x3276, !P0 ;  /* 0x0000327677777807 */ /* 0x000fe20004000000 */
[----:B------:R-:W-:Y:S01]  /*2470*/  ULDC UR16, c[0x0][0x238] ;  /* 0x00008e0000107ab9 */ /* 0x000fe20000000800 */
[----:B------:R-:W-:-:S02]  /*2480*/  LOP3.LUT R118, R120, 0x20, RZ, 0x3c, !PT ;  /* 0x0000002078767812 */ /* 0x000fc400078e3cff */
[C---:B------:R-:W-:Y:S02]  /*2490*/  LOP3.LUT R117, R120.reuse, 0x40, RZ, 0x3c, !PT ;  /* 0x0000004078757812 */ /* 0x040fe400078e3cff */
[----:B------:R-:W-:Y:S02]  /*24a0*/  LOP3.LUT R116, R120, 0x60, RZ, 0x3c, !PT ;  /* 0x0000006078747812 */ /* 0x000fe400078e3cff */
[----:B------:R-:W-:Y:S02]  /*24b0*/  LOP3.LUT R115, R110, 0x8, RZ, 0xfc, !PT ;  /* 0x000000086e737812 */ /* 0x000fe400078efcff */
[----:B------:R-:W-:-:S07]  /*24c0*/  LOP3.LUT R113, R109, 0x1, RZ, 0x3c, !PT ;  /* 0x000000016d717812 */ /* 0x000fce00078e3cff */
.L_x_1:
[----:B------:R-:W-:Y:S02]  /*24d0*/  SHF.R.S32.HI R97, RZ, 0x1f, R114 ;  /* 0x0000001fff617819 */ /* 0x000fe40000011472 */
[C---:B------:R-:W-:Y:S02]  /*24e0*/  IADD3 R18, P0, R114.reuse, R165, RZ ;  /* 0x000000a572127210 */ /* 0x040fe40007f1e0ff */
[----:B------:R-:W-:-:S03]  /*24f0*/  IADD3 R20, P1, R114, R167, RZ ;  /* 0x000000a772147210 */ /* 0x000fc60007f3e0ff */
[C---:B------:R-:W-:Y:S01]  /*2500*/  IMAD.X R19, R97.reuse, 0x1, R156, P0 ;  /* 0x0000000161137824 */ /* 0x040fe200000e069c */
[C---:B------:R-:W-:Y:S01]  /*2510*/  IADD3 R8, P0, R114.reuse, R169, RZ ;  /* 0x000000a972087210 */ /* 0x040fe20007f1e0ff */
[C---:B------:R-:W-:Y:S01]  /*2520*/  IMAD.X R21, R97.reuse, 0x1, R158, P1 ;  /* 0x0000000161157824 */ /* 0x040fe200008e069e */
[C---:B------:R-:W-:Y:S02]  /*2530*/  IADD3 R10, P1, R114.reuse, R171, RZ ;  /* 0x000000ab720a7210 */ /* 0x040fe40007f3e0ff */
[----:B------:R0:W2:Y:S01]  /*2540*/  LDG.E.U8 R3, desc[UR28][R18.64] ;  /* 0x0000001c12037981 */ /* 0x0000a2000c1e1100 */
[C---:B------:R-:W-:Y:S01]  /*2550*/  IMAD.X R9, R97.reuse, 0x1, R160, P0 ;  /* 0x0000000161097824 */ /* 0x040fe200000e06a0 */
[C---:B------:R-:W-:Y:S01]  /*2560*/  IADD3 R12, P0, R114.reuse, R173, RZ ;  /* 0x000000ad720c7210 */ /* 0x040fe20007f1e0ff */
[C---:B------:R-:W-:Y:S01]  /*2570*/  IMAD.X R11, R97.reuse, 0x1, R162, P1 ;  /* 0x00000001610b7824 */ /* 0x040fe200008e06a2 */
[C---:B------:R-:W-:Y:S01]  /*2580*/  IADD3 R14, P1, R114.reuse, R175, RZ ;  /* 0x000000af720e7210 */ /* 0x040fe20007f3e0ff */
[----:B------:R1:W3:Y:S02]  /*2590*/  LDG.E.U8 R91, desc[UR28][R20.64] ;  /* 0x0000001c145b7981 */ /* 0x0002e4000c1e1100 */
[C---:B------:R-:W-:Y:S01]  /*25a0*/  IMAD.X R13, R97.reuse, 0x1, R164, P0 ;  /* 0x00000001610d7824 */ /* 0x040fe200000e06a4 */
[C---:B------:R-:W-:Y:S01]  /*25b0*/  IADD3 R16, P0, R114.reuse, R163, RZ ;  /* 0x000000a372107210 */ /* 0x040fe20007f1e0ff */
[C---:B------:R-:W-:Y:S01]  /*25c0*/  IMAD.X R15, R97.reuse, 0x1, R166, P1 ;  /* 0x00000001610f7824 */ /* 0x040fe200008e06a6 */
[----:B0-----:R-:W-:Y:S01]  /*25d0*/  IADD3 R18, P1, R114, R159, RZ ;  /* 0x0000009f72127210 */ /* 0x001fe20007f3e0ff */
[----:B------:R0:W4:Y:S02]  /*25e0*/  LDG.E.U8 R4, desc[UR28][R8.64] ;  /* 0x0000001c08047981 */ /* 0x000124000c1e1100 */
[----:B------:R-:W-:-:S02]  /*25f0*/  IMAD.X R17, R97, 0x1, R154, P0 ;  /* 0x0000000161117824 */ /* 0x000fc400000e069a */
[----:B------:R-:W-:Y:S01]  /*2600*/  IMAD.X R19, R97, 0x1, R150, P1 ;  /* 0x0000000161137824 */ /* 0x000fe200008e0696 */
[C---:B-1----:R-:W-:Y:S01]  /*2610*/  IADD3 R20, P0, R114.reuse, R157, RZ ;  /* 0x0000009d72147210 */ /* 0x042fe20007f1e0ff */
[----:B------:R1:W5:Y:S01]  /*2620*/  LDG.E.U8 R177, desc[UR28][R10.64] ;  /* 0x0000001c0ab17981 */ /* 0x000362000c1e1100 */
[----:B------:R-:W-:-:S03]  /*2630*/  IADD3 R22, P1, R114, R155, RZ ;  /* 0x0000009b72167210 */ /* 0x000fc60007f3e0ff */
[C---:B------:R-:W-:Y:S01]  /*2640*/  IMAD.X R21, R97.reuse, 0x1, R148, P0 ;  /* 0x0000000161157824 */ /* 0x040fe200000e0694 */
[C---:B------:R-:W-:Y:S01]  /*2650*/  IADD3 R88, P0, R114.reuse, R151, RZ ;  /* 0x0000009772587210 */ /* 0x040fe20007f1e0ff */
[C---:B------:R-:W-:Y:S01]  /*2660*/  IMAD.X R23, R97.reuse, 0x1, R146, P1 ;  /* 0x0000000161177824 */ /* 0x040fe200008e0692 */
[C---:B0-----:R-:W-:Y:S01]  /*2670*/  IADD3 R8, P1, R114.reuse, R149, RZ ;  /* 0x0000009572087210 */ /* 0x041fe20007f3e0ff */
[----:B------:R0:W3:Y:S01]  /*2680*/  LDG.E.U8 R93, desc[UR28][R12.64] ;  /* 0x0000001c0c5d7981 */ /* 0x0000e2000c1e1100 */
[C---:B-1----:R-:W-:Y:S01]  /*2690*/  IADD3 R10, P2, R114.reuse, R147, RZ ;  /* 0x00000093720a7210 */ /* 0x042fe20007f5e0ff */
[C---:B------:R-:W-:Y:S02]  /*26a0*/  IMAD.X R89, R97.reuse, 0x1, R143, P0 ;  /* 0x0000000161597824 */ /* 0x040fe400000e068f */
[----:B------:R1:W4:Y:S01]  /*26b0*/  LDG.E.U8 R95, desc[UR28][R14.64] ;  /* 0x0000001c0e5f7981 */ /* 0x000322000c1e1100 */
[C---:B------:R-:W-:Y:S02]  /*26c0*/  IMAD.X R9, R97.reuse, 0x1, R142, P1 ;  /* 0x0000000161097824 */ /* 0x040fe400008e068e */
[----:B------:R-:W-:Y:S01]  /*26d0*/  IMAD.X R11, R97, 0x1, R141, P2 ;  /* 0x00000001610b7824 */ /* 0x000fe200010e068d */
[----:B------:R1:W5:Y:S01]  /*26e0*/  LDG.E.U8 R90, desc[UR28][R16.64] ;  /* 0x0000001c105a7981 */ /* 0x000362000c1e1100 */
[----:B0-----:R-:W-:-:S03]  /*26f0*/  IADD3 R12, P0, R114, R161, RZ ;  /* 0x000000a1720c7210 */ /* 0x001fc60007f1e0ff */
[----:B------:R-:W4:Y:S01]  /*2700*/  LDG.E.U8 R19, desc[UR28][R18.64] ;  /* 0x0000001c12137981 */ /* 0x000f22000c1e1100 */
[----:B-1----:R-:W-:-:S03]  /*2710*/  IADD3 R14, P1, R114, R153, RZ ;  /* 0x00000099720e7210 */ /* 0x002fc60007f3e0ff */
[----:B------:R-:W5:Y:S01]  /*2720*/  LDG.E.U8 R89, desc[UR28][R88.64] ;  /* 0x0000001c58597981 */ /* 0x000f62000c1e1100 */
[----:B------:R-:W-:Y:S01]  /*2730*/  IADD3 R16, P2, R114, R145, RZ ;  /* 0x0000009172107210 */ /* 0x000fe20007f5e0ff */
[C---:B------:R-:W-:Y:S02]  /*2740*/  IMAD.X R13, R97.reuse, 0x1, R152, P0 ;  /* 0x00000001610d7824 */ /* 0x040fe400000e0698 */
[----:B------:R-:W5:Y:S01]  /*2750*/  LDG.E.U8 R21, desc[UR28][R20.64] ;  /* 0x0000001c14157981 */ /* 0x000f62000c1e1100 */
[C---:B------:R-:W-:Y:S02]  /*2760*/  IMAD.X R15, R97.reuse, 0x1, R144, P1 ;  /* 0x00000001610f7824 */ /* 0x040fe400008e0690 */
[----:B------:R-:W-:Y:S01]  /*2770*/  IMAD.X R17, R97, 0x1, R140, P2 ;  /* 0x0000000161117824 */ /* 0x000fe200010e068c */
[----:B------:R0:W5:Y:S04]  /*2780*/  LDG.E.U8 R9, desc[UR28][R8.64] ;  /* 0x0000001c08097981 */ /* 0x000168000c1e1100 */
[----:B------:R-:W5:Y:S04]  /*2790*/  LDG.E.U8 R22, desc[UR28][R22.64] ;  /* 0x0000001c16167981 */ /* 0x000f68000c1e1100 */
[----:B------:R-:W5:Y:S04]  /*27a0*/  LDG.E.U8 R10, desc[UR28][R10.64] ;  /* 0x0000001c0a0a7981 */ /* 0x000f68000c1e1100 */
[----:B------:R-:W5:Y:S04]  /*27b0*/  LDG.E.U8 R13, desc[UR28][R12.64] ;  /* 0x0000001c0c0d7981 */ /* 0x000f68000c1e1100 */
[----:B------:R1:W5:Y:S04]  /*27c0*/  LDG.E.U8 R15, desc[UR28][R14.64] ;  /* 0x0000001c0e0f7981 */ /* 0x000368000c1e1100 */
[----:B------:R-:W5:Y:S01]  /*27d0*/  LDG.E.U8 R17, desc[UR28][R16.64] ;  /* 0x0000001c10117981 */ /* 0x000f62000c1e1100 */
[----:B------:R-:W-:Y:S01]  /*27e0*/  BAR.SYNC.DEFER_BLOCKING 0x0 ;  /* 0x0000000000007b1d */ /* 0x000fe20000010000 */
[----:B------:R-:W-:-:S04]  /*27f0*/  USHF.L.U32 UR7, UR30, 0x7, URZ ;  /* 0x000000071e077899 */ /* 0x000fc8000800063f */
[----:B------:R-:W-:-:S04]  /*2800*/  ULOP3.LUT UR7, UR7, 0x200, URZ, 0xc0, !UPT ;  /* 0x0000020007077892 */ /* 0x000fc8000f8ec03f */
[----:B------:R-:W-:-:S04]  /*2810*/  ULEA.HI UR7, UR19, UR7, URZ, 0x1c ;  /* 0x0000000713077291 */ /* 0x000fc8000f8fe03f */
[----:B------:R-:W-:Y:S01]  /*2820*/  ULOP3.LUT UR20, UR7, 0x3fff, URZ, 0xc0, !UPT ;  /* 0x00003fff07147892 */ /* 0x000fe2000f8ec03f */
[----:B------:R-:W-:Y:S01]  /*2830*/  UMOV UR23, 0x40000040 ;  /* 0x4000004000177882 */ /* 0x000fe20000000000 */
[----:B------:R-:W-:Y:S02]  /*2840*/  UMOV UR21, 0x40000040 ;  /* 0x4000004000157882 */ /* 0x000fe40000000000 */
[----:B------:R-:W-:Y:S01]  /*2850*/  UIADD3 UR8, UP0, UR20, 0x2, URZ ;  /* 0x0000000214087890 */ /* 0x000fe2000ff1e03f */
[----:B------:R-:W-:-:S03]  /*2860*/  UMOV UR7, URZ ;  /* 0x0000003f00077c82 */ /* 0x000fc60008000000 */
[----:B------:R-:W-:Y:S02]  /*2870*/  UIADD3.X UR9, UR7, 0x40000040, URZ, UP0, !UPT ;  /* 0x4000004007097890 */ /* 0x000fe400087fe43f */
[----:B------:R-:W-:Y:S02]  /*2880*/  USHF.R.S32.HI UR7, URZ, 0x1f, UR4 ;  /* 0x0000001f3f077899 */ /* 0x000fe40008011404 */
[----:B0-----:R-:W-:Y:S02]  /*2890*/  IADD3 R8, P0, R196, UR4, RZ ;  /* 0x00000004c4087c10 */ /* 0x001fe4000ff1e0ff */
[----:B-1----:R-:W-:Y:S01]  /*28a0*/  IADD3 R14, P1, R195, UR4, RZ ;  /* 0x00000004c30e7c10 */ /* 0x002fe2000ff3e0ff */
[----:B------:R-:W-:Y:S01]  /*28b0*/  UIADD3.64 UR24, UR8, 0x2, URZ ;  /* 0x0000000208187897 */ /* 0x000fe2000fffe03f */
[----:B--2---:R-:W-:Y:S04]  /*28c0*/  STS.U8 [R120+UR19+0x4000], R3 ;  /* 0x0040000378007988 */ /* 0x004fe80008000013 */
[----:B---3--:R-:W-:Y:S04]  /*28d0*/  STS.U8 [R120+UR19+0x4400], R93 ;  /* 0x0044005d78007988 */ /* 0x008fe80008000013 */
[----:B----4-:R-:W-:Y:S04]  /*28e0*/  STS.U8 [R120+UR19+0x4800], R19 ;  /* 0x0048001378007988 */ /* 0x010fe80008000013 */
[----:B-----5:R-:W-:Y:S04]  /*28f0*/  STS.U8 [R120+UR19+0x4c00], R89 ;  /* 0x004c005978007988 */ /* 0x020fe80008000013 */
[----:B------:R-:W-:Y:S04]  /*2900*/  STS.U8 [R118+UR19+0x4100], R91 ;  /* 0x0041005b76007988 */ /* 0x000fe80008000013 */
[----:B------:R-:W-:Y:S04]  /*2910*/  STS.U8 [R118+UR19+0x4500], R95 ;  /* 0x0045005f76007988 */ /* 0x000fe80008000013 */
[----:B------:R-:W-:Y:S04]  /*2920*/  STS.U8 [R118+UR19+0x4900], R21 ;  /* 0x0049001576007988 */ /* 0x000fe80008000013 */
[----:B------:R-:W-:Y:S04]  /*2930*/  STS.U8 [R118+UR19+0x4d00], R9 ;  /* 0x004d000976007988 */ /* 0x000fe80008000013 */
[----:B------:R-:W-:Y:S04]  /*2940*/  STS.U8 [R117+UR19+0x4200], R4 ;  /* 0x0042000475007988 */ /* 0x000fe80008000013 */
[----:B------:R0:W-:Y:S04]  /*2950*/  STS.U8 [R117+UR19+0x4600], R90 ;  /* 0x0046005a75007988 */ /* 0x0001e80008000013 */
[----:B------:R-:W-:Y:S04]  /*2960*/  STS.U8 [R117+UR19+0x4a00], R22 ;  /* 0x004a001675007988 */ /* 0x000fe80008000013 */
[----:B------:R-:W-:Y:S04]  /*2970*/  STS.U8 [R117+UR19+0x4e00], R10 ;  /* 0x004e000a75007988 */ /* 0x000fe80008000013 */
[----:B------:R-:W-:Y:S04]  /*2980*/  STS.U8 [R116+UR19+0x4300], R177 ;  /* 0x004300b174007988 */ /* 0x000fe80008000013 */
[----:B------:R-:W-:Y:S04]  /*2990*/  STS.U8 [R116+UR19+0x4700], R13 ;  /* 0x0047000d74007988 */ /* 0x000fe80008000013 */
[----:B------:R1:W-:Y:S04]  /*29a0*/  STS.U8 [R116+UR19+0x4b00], R15 ;  /* 0x004b000f74007988 */ /* 0x0003e80008000013 */
[----:B------:R2:W-:Y:S01]  /*29b0*/  STS.U8 [R116+UR19+0x4f00], R17 ;  /* 0x004f001174007988 */ /* 0x0005e20008000013 */
[----:B------:R3:W-:Y:S06]  /*29c0*/  MEMBAR.ALL.CTA ;  /* 0x0000000000007992 */ /* 0x0007ec0000008000 */
[----:B---3--:R-:W3:Y:S02]  /*29d0*/  FENCE.VIEW.ASYNC.S ;  /* 0x00000000000073c6 */ /* 0x008ee40000000000 */
[----:B---3--:R-:W-:Y:S06]  /*29e0*/  BAR.SYNC.DEFER_BLOCKING 0x0 ;  /* 0x0000000000007b1d */ /* 0x008fec0000010000 */
[----:B0-----:R-:W-:-:S06]  /*29f0*/  WARPGROUP.ARRIVE ;  /* 0x00000000000079c5 */ /* 0x001fcc0000000000 */
[----:B------:R-:W-:Y:S01]  /*2a00*/  QGMMA.64x32x32.F32.E4M3.E4M3 R88, gdesc[UR20], RZ, !UPT ;  /* 0x00600000145879f3 */ /* 0x000fe2000c7008ff */
[----:B------:R-:W-:Y:S02]  /*2a10*/  IADD3.X R9, R139, UR7, RZ, P0, !PT ;  /* 0x000000078b097c10 */ /* 0x000fe400087fe4ff */
[----:B------:R-:W-:Y:S02]  /*2a20*/  IADD3 R12, P0, R194, UR4, RZ ;  /* 0x00000004c20c7c10 */ /* 0x000fe4000ff1e0ff */
[----:B-1----:R-:W-:Y:S01]  /*2a30*/  IADD3.X R15, R138, UR7, RZ, P1, !PT ;  /* 0x000000078a0f7c10 */ /* 0x002fe20008ffe4ff */
[----:B------:R-:W3:Y:S01]  /*2a40*/  LDG.E.U8 R3, desc[UR28][R8.64] ;  /* 0x0000001c08037981 */ /* 0x000ee2000c1e1100 */
[----:B------:R-:W-:Y:S02]  /*2a50*/  IADD3.X R13, R137, UR7, RZ, P0, !PT ;  /* 0x00000007890d7c10 */ /* 0x000fe400087fe4ff */
[----:B------:R-:W-:Y:S01]  /*2a60*/  IADD3 R20, P0, R192, UR4, RZ ;  /* 0x00000004c0147c10 */ /* 0x000fe2000ff1e0ff */
[----:B------:R0:W4:Y:S01]  /*2a70*/  LDG.E.U8 R177, desc[UR28][R14.64] ;  /* 0x0000001c0eb17981 */ /* 0x000122000c1e1100 */
[----:B------:R-:W-:-:S02]  /*2a80*/  IADD3 R16, P1, R193, UR4, RZ ;  /* 0x00000004c1107c10 */ /* 0x000fc4000ff3e0ff */
[----:B------:R-:W-:Y:S01]  /*2a90*/  IADD3.X R21, R135, UR7, RZ, P0, !PT ;  /* 0x0000000787157c10 */ /* 0x000fe200087fe4ff */
[----:B------:R-:W5:Y:S01]  /*2aa0*/  LDG.E.U8 R179, desc[UR28][R12.64] ;  /* 0x0000001c0cb37981 */ /* 0x000f62000c1e1100 */
[----:B------:R-:W-:Y:S02]  /*2ab0*/  IADD3 R10, P0, R190, UR4, RZ ;  /* 0x00000004be0a7c10 */ /* 0x000fe4000ff1e0ff */
[----:B--2---:R-:W-:Y:S01]  /*2ac0*/  IADD3.X R17, R136, UR7, RZ, P1, !PT ;  /* 0x0000000788117c10 */ /* 0x004fe20008ffe4ff */
[----:B------:R-:W2:Y:S01]  /*2ad0*/  LDG.E.U8 R183, desc[UR28][R20.64] ;  /* 0x0000001c14b77981 */ /* 0x000ea2000c1e1100 */
[----:B------:R-:W-:Y:S02]  /*2ae0*/  IADD3.X R11, R133, UR7, RZ, P0, !PT ;  /* 0x00000007850b7c10 */ /* 0x000fe400087fe4ff */
[----:B------:R-:W-:Y:S01]  /*2af0*/  IADD3 R18, P1, R191, UR4, RZ ;  /* 0x00000004bf127c10 */ /* 0x000fe2000ff3e0ff */
[----:B------:R1:W2:Y:S01]  /*2b00*/  LDG.E.U8 R181, desc[UR28][R16.64] ;  /* 0x0000001c10b57981 */ /* 0x0002a2000c1e1100 */
[----:B0-----:R-:W-:-:S02]  /*2b10*/  IADD3 R14, P0, R186, UR4, RZ ;  /* 0x00000004ba0e7c10 */ /* 0x001fc4000ff1e0ff */
[----:B------:R-:W-:Y:S01]  /*2b20*/  IADD3.X R19, R134, UR7, RZ, P1, !PT ;  /* 0x0000000786137c10 */ /* 0x000fe20008ffe4ff */
[----:B------:R-:W2:Y:S01]  /*2b30*/  LDG.E.U8 R187, desc[UR28][R10.64] ;  /* 0x0000001c0abb7981 */ /* 0x000ea2000c1e1100 */
[----:B------:R-:W-:Y:S02]  /*2b40*/  IADD3.X R15, R131, UR7, RZ, P0, !PT ;  /* 0x00000007830f7c10 */ /* 0x000fe400087fe4ff */
[----:B------:R-:W-:Y:S01]  /*2b50*/  IADD3 R8, P1, R188, UR4, RZ ;  /* 0x00000004bc087c10 */ /* 0x000fe2000ff3e0ff */
[----:B------:R0:W2:Y:S01]  /*2b60*/  LDG.E.U8 R185, desc[UR28][R18.64] ;  /* 0x0000001c12b97981 */ /* 0x0000a2000c1e1100 */
[----:B-1----:R-:W-:Y:S02]  /*2b70*/  IADD3 R16, P0, R182, UR4, RZ ;  /* 0x00000004b6107c10 */ /* 0x002fe4000ff1e0ff */
[----:B------:R-:W-:Y:S01]  /*2b80*/  IADD3.X R9, R132, UR7, RZ, P1, !PT ;  /* 0x0000000784097c10 */ /* 0x000fe20008ffe4ff */
[----:B------:R-:W2:Y:S01]  /*2b90*/  LDG.E.U8 R15, desc[UR28][R14.64] ;  /* 0x0000001c0e0f7981 */ /* 0x000ea2000c1e1100 */
[----:B------:R-:W-:Y:S01]  /*2ba0*/  IADD3.X R17, R129, UR7, RZ, P0, !PT ;  /* 0x0000000781117c10 */ /* 0x000fe200087fe4ff */
[----:B------:R-:W-:Y:S01]  /*2bb0*/  QGMMA.64x32x32.F32.E4M3.E4M3 R88, gdesc[UR8], R88 ;  /* 0x00600000085879f3 */ /* 0x000fe20008700858 */
[----:B------:R-:W-:Y:S01]  /*2bc0*/  IADD3 R12, P2, R184, UR4, RZ ;  /* 0x00000004b80c7c10 */ /* 0x000fe2000ff5e0ff */
[----:B------:R1:W2:Y:S01]  /*2bd0*/  LDG.E.U8 R189, desc[UR28][R8.64] ;  /* 0x0000001c08bd7981 */ /* 0x0002a2000c1e1100 */
[----:B0-----:R-:W-:-:S02]  /*2be0*/  IADD3 R18, P0, R180, UR4, RZ ;  /* 0x00000004b4127c10 */ /* 0x001fc4000ff1e0ff */
[----:B------:R-:W-:Y:S01]  /*2bf0*/  IADD3 R10, P1, R178, UR4, RZ ;  /* 0x00000004b20a7c10 */ /* 0x000fe2000ff3e0ff */
[----:B------:R-:W2:Y:S01]  /*2c00*/  LDG.E.U8 R17, desc[UR28][R16.64] ;  /* 0x0000001c10117981 */ /* 0x000ea2000c1e1100 */
[----:B------:R-:W-:Y:S02]  /*2c10*/  IADD3.X R13, R130, UR7, RZ, P2, !PT ;  /* 0x00000007820d7c10 */ /* 0x000fe400097fe4ff */
[----:B------:R-:W-:Y:S02]  /*2c20*/  IADD3.X R19, R128, UR7, RZ, P0, !PT ;  /* 0x0000000780137c10 */ /* 0x000fe400087fe4ff */
[----:B------:R-:W-:Y:S02]  /*2c30*/  IADD3.X R11, R126, UR7, RZ, P1, !PT ;  /* 0x000000077e0b7c10 */ /* 0x000fe40008ffe4ff */
[----:B------:R-:W-:Y:S01]  /*2c40*/  IADD3 R20, P0, R176, UR4, RZ ;  /* 0x00000004b0147c10 */ /* 0x000fe2000ff1e0ff */
[----:B------:R-:W2:Y:S01]  /*2c50*/  LDG.E.U8 R13, desc[UR28][R12.64] ;  /* 0x0000001c0c0d7981 */ /* 0x000ea2000c1e1100 */
[----:B------:R-:W-:-:S02]  /*2c60*/  IADD3 R22, P2, R174, UR4, RZ ;  /* 0x00000004ae167c10 */ /* 0x000fc4000ff5e0ff */
[----:B-1----:R-:W-:Y:S01]  /*2c70*/  IADD3 R8, P1, R127, UR4, RZ ;  /* 0x000000047f087c10 */ /* 0x002fe2000ff3e0ff */
[----:B------:R-:W2:Y:S01]  /*2c80*/  LDG.E.U8 R19, desc[UR28][R18.64] ;  /* 0x0000001c12137981 */ /* 0x000ea2000c1e1100 */
[----:B------:R-:W-:Y:S02]  /*2c90*/  IADD3.X R21, R125, UR7, RZ, P0, !PT ;  /* 0x000000077d157c10 */ /* 0x000fe400087fe4ff */
[----:B------:R-:W-:Y:S01]  /*2ca0*/  IADD3.X R23, R124, UR7, RZ, P2, !PT ;  /* 0x000000077c177c10 */ /* 0x000fe200097fe4ff */
[----:B------:R-:W2:Y:S01]  /*2cb0*/  LDG.E.U8 R11, desc[UR28][R10.64] ;  /* 0x0000001c0a0b7981 */ /* 0x000ea2000c1e1100 */
[----:B------:R-:W-:-:S03]  /*2cc0*/  IADD3.X R9, R123, UR7, RZ, P1, !PT ;  /* 0x000000077b097c10 */ /* 0x000fc60008ffe4ff */
[----:B------:R0:W2:Y:S04]  /*2cd0*/  LDG.E.U8 R21, desc[UR28][R20.64] ;  /* 0x0000001c14157981 */ /* 0x0000a8000c1e1100 */
[----:B------:R1:W2:Y:S04]  /*2ce0*/  LDG.E.U8 R23, desc[UR28][R22.64] ;  /* 0x0000001c16177981 */ /* 0x0002a8000c1e1100 */
[----:B------:R1:W2:Y:S01]  /*2cf0*/  LDG.E.U8 R9, desc[UR28][R8.64] ;  /* 0x0000001c08097981 */ /* 0x0002a2000c1e1100 */
[----:B------:R-:W-:Y:S01]  /*2d00*/  QGMMA.64x32x32.F32.E4M3.E4M3 R88, gdesc[UR24], R88 ;  /* 0x00600000185879f3 */ /* 0x000fe20008700858 */
[----:B------:R-:W-:Y:S01]  /*2d10*/  UIADD3.64 UR12, UR8, 0x4, URZ ;  /* 0x00000004080c7897 */ /* 0x000fe2000fffe03f */
[----:B------:R-:W-:-:S04]  /*2d20*/  IADD3 R199, P0, R172, UR5, RZ ;  /* 0x00000005acc77c10 */ /* 0x000fc8000ff1e0ff */
[----:B------:R-:W-:Y:S01]  /*2d30*/  IADD3 R197, P1, R199, 0x9, RZ ;  /* 0x00000009c7c57810 */ /* 0x000fe20007f3e0ff */
[----:B------:R-:W-:-:S03]  /*2d40*/  IMAD.X R200, RZ, RZ, UR6, P0 ;  /* 0x00000006ffc87e24 */ /* 0x000fc600080e06ff */
[----:B------:R-:W-:Y:S01]  /*2d50*/  QGMMA.64x32x32.F32.E4M3.E4M3 R88, gdesc[UR12], R88, gsb0 ;  /* 0x006000000c5879f3 */ /* 0x000fe20008000858 */
[----:B------:R-:W-:Y:S01]  /*2d60*/  IMAD.X R198, RZ, RZ, R200, P1 ;  /* 0x000000ffffc67224 */ /* 0x000fe200008e06c8 */
[CC--:B------:R-:W-:Y:S02]  /*2d70*/  ISETP.GT.U32.AND P0, PT, R199.reuse, R115.reuse, PT ;  /* 0x00000073c700720c */ /* 0x0c0fe40003f04070 */
[-C--:B------:R-:W-:Y:S02]  /*2d80*/  ISETP.GE.U32.AND P1, PT, R199, R115.reuse, PT ;  /* 0x00000073c700720c */ /* 0x080fe40003f26070 */
[----:B------:R-:W-:Y:S02]  /*2d90*/  ISETP.GT.U32.AND P6, PT, R197, R115, PT ;  /* 0x00000073c500720c */ /* 0x000fe40003fc4070 */
[----:B------:R-:W-:Y:S02]  /*2da0*/  ISETP.GT.U32.AND P2, PT, R199, R110, PT ;  /* 0x0000006ec700720c */ /* 0x000fe40003f44070 */
[----:B------:R-:W-:-:S02]  /*2db0*/  ISETP.GT.U32.AND.EX P0, PT, R200, RZ, PT, P0 ;  /* 0x000000ffc800720c */ /* 0x000fc40003f04100 */
[----:B------:R-:W-:Y:S02]  /*2dc0*/  ISETP.GE.U32.AND.EX P1, PT, R200, RZ, PT, P1 ;  /* 0x000000ffc800720c */ /* 0x000fe40003f26110 */
[----:B------:R-:W-:Y:S02]  /*2dd0*/  ISETP.GT.U32.AND.EX P6, PT, R198, RZ, PT, P6 ;  /* 0x000000ffc600720c */ /* 0x000fe40003fc4160 */
[----:B0-----:R-:W-:Y:S02]  /*2de0*/  IADD3 R20, P5, R199, 0x10, RZ ;  /* 0x00000010c7147810 */ /* 0x001fe40007fbe0ff */
[----:B------:R-:W-:-:S03]  /*2df0*/  ISETP.GT.U32.AND.EX P2, PT, R200, RZ, PT, P2 ;  /* 0x000000ffc800720c */ /* 0x000fc60003f44120 */
[----:B------:R-:W-:Y:S01]  /*2e00*/  IMAD.X R203, RZ, RZ, R200, P5 ;  /* 0x000000ffffcb7224 */ /* 0x000fe200028e06c8 */
[----:B-1----:R-:W-:-:S05]  /*2e10*/  IADD3 R22, P5, R199, 0x18, RZ ;  /* 0x00000018c7167810 */ /* 0x002fca0007fbe0ff */
[----:B------:R-:W-:Y:S01]  /*2e20*/  IMAD.X R201, RZ, RZ, R200, P5 ;  /* 0x000000ffffc97224 */ /* 0x000fe200028e06c8 */
[----:B------:R-:W-:Y:S02]  /*2e30*/  WARPGROUP.DEPBAR.LE gsb0, 0x0 ;  /* 0x00008000000079c5 */ /* 0x000fe40000010000 */
[----:B------:R-:W-:Y:S01]  /*2e40*/  FMUL R90, R90, UR16 ;  /* 0x000000105a5a7c20 */ /* 0x000fe20008400000 */
[----:B------:R-:W-:Y:S01]  /*2e50*/  FMUL R91, R91, UR16 ;  /* 0x000000105b5b7c20 */ /* 0x000fe20008400000 */
[----:B------:R-:W-:Y:S01]  /*2e60*/  FMUL R4, R95, UR16 ;  /* 0x000000105f047c20 */ /* 0x000fe20008400000 */
[----:B------:R-:W-:Y:S01]  /*2e70*/  FMUL R94, R94, UR16 ;  /* 0x000000105e5e7c20 */ /* 0x000fe20008400000 */
[----:B------:R-:W-:Y:S01]  /*2e80*/  BAR.SYNC.DEFER_BLOCKING 0x0 ;  /* 0x0000000000007b1d */ /* 0x000fe20000010000 */
[----:B------:R-:W-:Y:S02]  /*2e90*/  FSEL R90, R90, -INF , !P0 ;  /* 0xff8000005a5a7808 */ /* 0x000fe40004000000 */
[----:B------:R-:W-:-:S02]  /*2ea0*/  FSEL R8, R91, -INF , !P1 ;  /* 0xff8000005b087808 */ /* 0x000fc40004800000 */
[----:B------:R-:W-:Y:S02]  /*2eb0*/  FSEL R4, R4, -INF , !P6 ;  /* 0xff80000004047808 */ /* 0x000fe40007000000 */
[----:B------:R-:W-:Y:S02]  /*2ec0*/  IADD3 R95, P6, R199, 0x11, RZ ;  /* 0x00000011c75f7810 */ /* 0x000fe40007fde0ff */
[----:B------:R-:W-:Y:S02]  /*2ed0*/  ISETP.GT.U32.AND P0, PT, R20, R115, PT ;  /* 0x000000731400720c */ /* 0x000fe40003f04070 */
[----:B------:R-:W-:Y:S02]  /*2ee0*/  FSEL R94, R94, -INF , !P2 ;  /* 0xff8000005e5e7808 */ /* 0x000fe40005000000 */
[----:B------:R-:W-:Y:S01]  /*2ef0*/  FMNMX R91, R90, R8, !PT ;  /* 0x000000085a5b7209 */ /* 0x000fe20007800000 */
[----:B------:R-:W-:Y:S01]  /*2f00*/  FMUL R12, R98, UR16 ;  /* 0x00000010620c7c20 */ /* 0x000fe20008400000 */
[----:B------:R-:W-:Y:S01]  /*2f10*/  IMAD.X R202, RZ, RZ, R200, P6 ;  /* 0x000000ffffca7224 */ /* 0x000fe200030e06c8 */
[----:B------:R-:W-:-:S02]  /*2f20*/  ISETP.GT.U32.AND.EX P0, PT, R203, RZ, PT, P0 ;  /* 0x000000ffcb00720c */ /* 0x000fc40003f04100 */
[----:B------:R-:W-:Y:S02]  /*2f30*/  ISETP.GT.U32.AND P1, PT, R95, R115, PT ;  /* 0x000000735f00720c */ /* 0x000fe40003f24070 */
[----:B------:R-:W-:Y:S01]  /*2f40*/  FMNMX R91, R94, R91, !PT ;  /* 0x0000005b5e5b7209 */ /* 0x000fe20007800000 */
[----:B------:R-:W-:Y:S01]  /*2f50*/  FMUL R18, R99, UR16 ;  /* 0x0000001063127c20 */ /* 0x000fe20008400000 */
[----:B------:R-:W-:Y:S02]  /*2f60*/  IADD3 R10, P6, R199, 0x19, RZ ;  /* 0x00000019c70a7810 */ /* 0x000fe40007fde0ff */
[----:B------:R-:W-:Y:S02]  /*2f70*/  FSEL R12, R12, -INF , !P0 ;  /* 0xff8000000c0c7808 */ /* 0x000fe40004000000 */
[----:B------:R-:W-:Y:S02]  /*2f80*/  ISETP.GT.U32.AND P0, PT, R22, R115, PT ;  /* 0x000000731600720c */ /* 0x000fe40003f04070 */
[----:B------:R-:W-:-:S02]  /*2f90*/  ISETP.GT.U32.AND.EX P1, PT, R202, RZ, PT, P1 ;  /* 0x000000ffca00720c */ /* 0x000fc40003f24110 */
[----:B------:R-:W-:Y:S01]  /*2fa0*/  FMNMX R91, R4, R91, !PT ;  /* 0x0000005b045b7209 */ /* 0x000fe20007800000 */
[----:B------:R-:W-:Y:S02]  /*2fb0*/  IMAD.X R98, RZ, RZ, R200, P6 ;  /* 0x000000ffff627224 */ /* 0x000fe400030e06c8 */
[----:B------:R-:W-:Y:S01]  /*2fc0*/  FMUL R16, R102, UR16 ;  /* 0x0000001066107c20 */ /* 0x000fe20008400000 */
[----:B------:R-:W-:Y:S02]  /*2fd0*/  ISETP.GT.U32.AND P5, PT, R10, R115, PT ;  /* 0x000000730a00720c */ /* 0x000fe40003fa4070 */
[----:B------:R-:W-:Y:S02]  /*2fe0*/  ISETP.GT.U32.AND.EX P0, PT, R201, RZ, PT, P0 ;  /* 0x000000ffc900720c */ /* 0x000fe40003f04100 */
[----:B------:R-:W-:Y:S02]  /*2ff0*/  FSEL R18, R18, -INF , !P1 ;  /* 0xff80000012127808 */ /* 0x000fe40004800000 */
[----:B------:R-:W-:Y:S01]  /*3000*/  FMNMX R91, R12, R91, !PT ;  /* 0x0000005b0c5b7209 */ /* 0x000fe20007800000 */
[----:B------:R-:W-:Y:S01]  /*3010*/  FMUL R14, R103, UR16 ;  /* 0x00000010670e7c20 */ /* 0x000fe20008400000 */
[----:B------:R-:W-:-:S02]  /*3020*/  ISETP.GT.U32.AND.EX P5, PT, R98, RZ, PT, P5 ;  /* 0x000000ff6200720c */ /* 0x000fc40003fa4150 */
[----:B------:R-:W-:Y:S02]  /*3030*/  FSEL R16, R16, -INF , !P0 ;  /* 0xff80000010107808 */ /* 0x000fe40004000000 */
[----:B------:R-:W-:Y:S02]  /*3040*/  FMNMX R91, R18, R91, !PT ;  /* 0x0000005b125b7209 */ /* 0x000fe40007800000 */
[----:B------:R-:W-:Y:S02]  /*3050*/  FSEL R14, R14, -INF , !P5 ;  /* 0xff8000000e0e7808 */ /* 0x000fe40006800000 */
[----:B------:R-:W-:Y:S02]  /*3060*/  FMNMX R91, R16, R91, !PT ;  /* 0x0000005b105b7209 */ /* 0x000fe40007800000 */
[-C--:B------:R-:W-:Y:S02]  /*3070*/  ISETP.GT.U32.AND P0, PT, R197, R110.reuse, PT ;  /* 0x0000006ec500720c */ /* 0x080fe40003f04070 */
[----:B------:R-:W-:-:S02]  /*3080*/  ISETP.GT.U32.AND P1, PT, R20, R110, PT ;  /* 0x0000006e1400720c */ /* 0x000fc40003f24070 */
[----:B------:R-:W-:Y:S01]  /*3090*/  FMNMX R20, R14, R91, !PT ;  /* 0x0000005b0e147209 */ /* 0x000fe20007800000 */
[----:B------:R-:W-:Y:S01]  /*30a0*/  FMUL R91, R93, UR16 ;  /* 0x000000105d5b7c20 */ /* 0x000fe20008400000 */
[----:B------:R-:W-:Y:S02]  /*30b0*/  ISETP.GT.U32.AND.EX P0, PT, R198, RZ, PT, P0 ;  /* 0x000000ffc600720c */ /* 0x000fe40003f04100 */
[C---:B------:R-:W-:Y:S02]  /*30c0*/  IADD3 R99, P6, R199.reuse, 0x8, RZ ;  /* 0x00000008c7637810 */ /* 0x040fe40007fde0ff */
[-C--:B------:R-:W-:Y:S02]  /*30d0*/  ISETP.GE.U32.AND P5, PT, R199, R110.reuse, PT ;  /* 0x0000006ec700720c */ /* 0x080fe40003fa6070 */
[----:B------:R-:W-:Y:S01]  /*30e0*/  FSEL R91, R91, -INF , !P0 ;  /* 0xff8000005b5b7808 */ /* 0x000fe20004000000 */
[----:B------:R-:W-:Y:S01]  /*30f0*/  FMUL R88, R88, UR16 ;  /* 0x0000001058587c20 */ /* 0x000fe20008400000 */
[----:B------:R-:W-:Y:S01]  /*3100*/  ISETP.GT.U32.AND P0, PT, R95, R110, PT ;  /* 0x0000006e5f00720c */ /* 0x000fe20003f04070 */
[----:B------:R-:W-:-:S02]  /*3110*/  IMAD.X R95, RZ, RZ, R200, P6 ;  /* 0x000000ffff5f7224 */ /* 0x000fc400030e06c8 */
[----:B------:R-:W-:Y:S01]  /*3120*/  FMUL R89, R89, UR16 ;  /* 0x0000001059597c20 */ /* 0x000fe20008400000 */
[-C--:B------:R-:W-:Y:S02]  /*3130*/  ISETP.GT.U32.AND P6, PT, R99, R110.reuse, PT ;  /* 0x0000006e6300720c */ /* 0x080fe40003fc4070 */
[----:B------:R-:W-:Y:S01]  /*3140*/  ISETP.GE.U32.AND.EX P5, PT, R200, RZ, PT, P5 ;  /* 0x000000ffc800720c */ /* 0x000fe20003fa6150 */
[----:B------:R-:W-:Y:S01]  /*3150*/  FMUL R92, R92, UR16 ;  /* 0x000000105c5c7c20 */ /* 0x000fe20008400000 */
[----:B------:R-:W-:Y:S02]  /*3160*/  ISETP.GT.U32.AND.EX P6, PT, R95, RZ, PT, P6 ;  /* 0x000000ff5f00720c */ /* 0x000fe40003fc4160 */
[----:B------:R-:W-:Y:S02]  /*3170*/  FSEL R103, R88, -INF , !P2 ;  /* 0xff80000058677808 */ /* 0x000fe40005000000 */
[----:B------:R-:W-:Y:S02]  /*3180*/  FSEL R89, R89, -INF , !P5 ;  /* 0xff80000059597808 */ /* 0x000fe40006800000 */
[----:B------:R-:W-:-:S02]  /*3190*/  ISETP.GT.U32.AND P5, PT, R10, R110, PT ;  /* 0x0000006e0a00720c */ /* 0x000fc40003fa4070 */
[----:B------:R-:W-:Y:S02]  /*31a0*/  FSEL R197, R92, -INF , !P6 ;  /* 0xff8000005cc57808 */ /* 0x000fe40007000000 */
[----:B------:R-:W-:Y:S01]  /*31b0*/  FMNMX R10, R103, R89, !PT ;  /* 0x00000059670a7209 */ /* 0x000fe20007800000 */
[----:B------:R-:W-:Y:S01]  /*31c0*/  FMUL R96, R96, UR16 ;  /* 0x0000001060607c20 */ /* 0x000fe20008400000 */
[----:B------:R-:W-:Y:S02]  /*31d0*/  ISETP.GT.U32.AND.EX P1, PT, R203, RZ, PT, P1 ;  /* 0x000000ffcb00720c */ /* 0x000fe40003f24110 */
[----:B------:R-:W-:Y:S01]  /*31e0*/  FMNMX R10, R197, R10, !PT ;  /* 0x0000000ac50a7209 */ /* 0x000fe20007800000 */
[----:B------:R-:W-:Y:S01]  /*31f0*/  FMUL R97, R97, UR16 ;  /* 0x0000001061617c20 */ /* 0x000fe20008400000 */
[----:B------:R-:W-:Y:S02]  /*3200*/  ISETP.GT.U32.AND P2, PT, R22, R110, PT ;  /* 0x0000006e1600720c */ /* 0x000fe40003f44070 */
[----:B------:R-:W-:-:S02]  /*3210*/  ISETP.GT.U32.AND.EX P0, PT, R202, RZ, PT, P0 ;  /* 0x000000ffca00720c */ /* 0x000fc40003f04100 */
[----:B------:R-:W-:Y:S02]  /*3220*/  FSEL R199, R96, -INF , !P1 ;  /* 0xff80000060c77808 */ /* 0x000fe40004800000 */
[----:B------:R-:W-:Y:S01]  /*3230*/  FMNMX R10, R91, R10, !PT ;  /* 0x0000000a5b0a7209 */ /* 0x000fe20007800000 */
[----:B------:R-:W-:Y:S01]  /*3240*/  FMUL R100, R100, UR16 ;  /* 0x0000001064647c20 */ /* 0x000fe20008400000 */
[----:B------:R-:W-:Y:S02]  /*3250*/  ISETP.GT.U32.AND.EX P2, PT, R201, RZ, PT, P2 ;  /* 0x000000ffc900720c */ /* 0x000fe40003f44120 */
[----:B------:R-:W-:Y:S02]  /*3260*/  FSEL R201, R97, -INF , !P0 ;  /* 0xff80000061c97808 */ /* 0x000fe40004000000 */
[----:B------:R-:W-:Y:S01]  /*3270*/  FMNMX R10, R199, R10, !PT ;  /* 0x0000000ac70a7209 */ /* 0x000fe20007800000 */
[----:B------:R-:W-:Y:S01]  /*3280*/  FMUL R101, R101, UR16 ;  /* 0x0000001065657c20 */ /* 0x000fe20008400000 */
[----:B------:R-:W-:-:S02]  /*3290*/  ISETP.GT.U32.AND.EX P5, PT, R98, RZ, PT, P5 ;  /* 0x000000ff6200720c */ /* 0x000fc40003fa4150 */
[----:B------:R-:W-:Y:S02]  /*32a0*/  FSEL R203, R100, -INF , !P2 ;  /* 0xff80000064cb7808 */ /* 0x000fe40005000000 */
[----:B------:R-:W-:Y:S01]  /*32b0*/  FMNMX R10, R201, R10, !PT ;  /* 0x0000000ac90a7209 */ /* 0x000fe20007800000 */
[----:B------:R-:W0:Y:S01]  /*32c0*/  SHFL.BFLY PT, R93, R20, 0x2, 0x1f ;  /* 0x0c401f00145d7f89 */ /* 0x000e2200000e0000 */
[----:B------:R-:W-:Y:S02]  /*32d0*/  FSEL R101, R101, -INF , !P5 ;  /* 0xff80000065657808 */ /* 0x000fe40006800000 */
[----:B------:R-:W-:-:S04]  /*32e0*/  FMNMX R10, R203, R10, !PT ;  /* 0x0000000acb0a7209 */ /* 0x000fc80007800000 */
[----:B------:R-:W-:-:S05]  /*32f0*/  FMNMX R10, R101, R10, !PT ;  /* 0x0000000a650a7209 */ /* 0x000fca0007800000 */
[----:B------:R-:W1:Y:S01]  /*3300*/  SHFL.BFLY PT, R95, R10, 0x2, 0x1f ;  /* 0x0c401f000a5f7f89 */ /* 0x000e6200000e0000 */
[----:B0-----:R-:W-:-:S05]  /*3310*/  FMNMX R22, R20, R93, !PT ;  /* 0x0000005d14167209 */ /* 0x001fca0007800000 */
[----:B------:R-:W0:Y:S01]  /*3320*/  SHFL.BFLY PT, R93, R22, 0x1, 0x1f ;  /* 0x0c201f00165d7f89 */ /* 0x000e2200000e0000 */
[----:B-1----:R-:W-:-:S05]  /*3330*/  FMNMX R20, R10, R95, !PT ;  /* 0x0000005f0a147209 */ /* 0x002fca0007800000 */
[----:B------:R-:W1:Y:S01]  /*3340*/  SHFL.BFLY PT, R99, R20, 0x1, 0x1f ;  /* 0x0c201f0014637f89 */ /* 0x000e6200000e0000 */
[----:B0-----:R-:W-:-:S04]  /*3350*/  FMNMX R93, R22, R93, !PT ;  /* 0x0000005d165d7209 */ /* 0x001fc80007800000 */
[----:B------:R-:W-:-:S05]  /*3360*/  FMNMX R93, R93, R122, !PT ;  /* 0x0000007a5d5d7209 */ /* 0x000fca0007800000 */
[----:B------:R-:W-:Y:S01]  /*3370*/  FADD R4, R4, -R93 ;  /* 0x8000005d04047221 */ /* 0x000fe20000000000 */
[----:B-1----:R-:W-:-:S03]  /*3380*/  FMNMX R205, R20, R99, !PT ;  /* 0x0000006314cd7209 */ /* 0x002fc60007800000 */
[----:B------:R-:W-:Y:S01]  /*3390*/  FMUL R97, R4, 1.4426950216293334961 ;  /* 0x3fb8aa3b04617820 */ /* 0x000fe20000400000 */
[--C-:B------:R-:W-:Y:S01]  /*33a0*/  FADD R12, R12, -R93.reuse ;  /* 0x8000005d0c0c7221 */ /* 0x100fe20000000000 */
[----:B------:R-:W-:Y:S01]  /*33b0*/  FMNMX R4, R205, R168, !PT ;  /* 0x000000a8cd047209 */ /* 0x000fe20007800000 */
[--C-:B------:R-:W-:Y:S01]  /*33c0*/  FADD R94, R94, -R93.reuse ;  /* 0x8000005d5e5e7221 */ /* 0x100fe20000000000 */
[--C-:B------:R-:W-:Y:S01]  /*33d0*/  FADD R18, R18, -R93.reuse ;  /* 0x8000005d12127221 */ /* 0x100fe20000000000 */
[--C-:B------:R-:W-:Y:S01]  /*33e0*/  FADD R16, R16, -R93.reuse ;  /* 0x8000005d10107221 */ /* 0x100fe20000000000 */
[--C-:B------:R-:W-:Y:S01]  /*33f0*/  FADD R14, R14, -R93.reuse ;  /* 0x8000005d0e0e7221 */ /* 0x100fe20000000000 */
[--C-:B------:R-:W-:Y:S01]  /*3400*/  FADD R90, R90, -R93.reuse ;  /* 0x8000005d5a5a7221 */ /* 0x100fe20000000000 */
[----:B------:R-:W-:Y:S01]  /*3410*/  FADD R88, R8, -R93 ;  /* 0x8000005d08587221 */ /* 0x000fe20000000000 */
[----:B------:R-:W-:Y:S01]  /*3420*/  FMUL R12, R12, 1.4426950216293334961 ;  /* 0x3fb8aa3b0c0c7820 */ /* 0x000fe20000400000 */
[--C-:B------:R-:W-:Y:S01]  /*3430*/  FADD R199, R199, -R4.reuse ;  /* 0x80000004c7c77221 */ /* 0x100fe20000000000 */
[--C-:B------:R-:W-:Y:S01]  /*3440*/  FADD R203, R203, -R4.reuse ;  /* 0x80000004cbcb7221 */ /* 0x100fe20000000000 */
[----:B------:R-:W-:Y:S01]  /*3450*/  FMUL R10, R94, 1.4426950216293334961 ;  /* 0x3fb8aa3b5e0a7820 */ /* 0x000fe20000400000 */
[--C-:B------:R-:W-:Y:S01]  /*3460*/  FADD R103, R103, -R4.reuse ;  /* 0x8000000467677221 */ /* 0x100fe20000000000 */
[--C-:B------:R-:W-:Y:S01]  /*3470*/  FADD R197, R197, -R4.reuse ;  /* 0x80000004c5c57221 */ /* 0x100fe20000000000 */
[----:B------:R-:W-:Y:S01]  /*3480*/  FMUL R18, R18, 1.4426950216293334961 ;  /* 0x3fb8aa3b12127820 */ /* 0x000fe20000400000 */
[----:B------:R-:W-:Y:S01]  /*3490*/  FMUL R16, R16, 1.4426950216293334961 ;  /* 0x3fb8aa3b10107820 */ /* 0x000fe20000400000 */
[----:B------:R-:W-:Y:S01]  /*34a0*/  FMUL R14, R14, 1.4426950216293334961 ;  /* 0x3fb8aa3b0e0e7820 */ /* 0x000fe20000400000 */
[--C-:B------:R-:W-:Y:S01]  /*34b0*/  FADD R201, R201, -R4.reuse ;  /* 0x80000004c9c97221 */ /* 0x100fe20000000000 */
[--C-:B------:R-:W-:Y:S01]  /*34c0*/  FADD R101, R101, -R4.reuse ;  /* 0x8000000465657221 */ /* 0x100fe20000000000 */
[----:B------:R-:W-:Y:S01]  /*34d0*/  FMUL R90, R90, 1.4426950216293334961 ;  /* 0x3fb8aa3b5a5a7820 */ /* 0x000fe20000400000 */
[----:B------:R-:W-:Y:S01]  /*34e0*/  FMUL R88, R88, 1.4426950216293334961 ;  /* 0x3fb8aa3b58587820 */ /* 0x000fe20000400000 */
[--C-:B------:R-:W-:Y:S01]  /*34f0*/  FADD R89, R89, -R4.reuse ;  /* 0x8000000459597221 */ /* 0x100fe20000000000 */
[----:B------:R-:W-:Y:S01]  /*3500*/  FADD R91, R91, -R4 ;  /* 0x800000045b5b7221 */ /* 0x000fe20000000000 */
[----:B------:R-:W-:Y:S01]  /*3510*/  FMUL R199, R199, 1.4426950216293334961 ;  /* 0x3fb8aa3bc7c77820 */ /* 0x000fe20000400000 */
[----:B------:R-:W-:Y:S01]  /*3520*/  FMUL R203, R203, 1.4426950216293334961 ;  /* 0x3fb8aa3bcbcb7820 */ /* 0x000fe20000400000 */
[----:B------:R-:W-:Y:S01]  /*3530*/  FMUL R103, R103, 1.4426950216293334961 ;  /* 0x3fb8aa3b67677820 */ /* 0x000fe20000400000 */
[----:B------:R-:W-:Y:S01]  /*3540*/  FMUL R197, R197, 1.4426950216293334961 ;  /* 0x3fb8aa3bc5c57820 */ /* 0x000fe20000400000 */
[----:B------:R-:W-:Y:S01]  /*3550*/  MUFU.EX2 R12, R12 ;  /* 0x0000000c000c7308 */ /* 0x000fe20000000800 */
[----:B------:R-:W-:Y:S01]  /*3560*/  FMUL R201, R201, 1.4426950216293334961 ;  /* 0x3fb8aa3bc9c97820 */ /* 0x000fe20000400000 */
[----:B------:R-:W-:Y:S01]  /*3570*/  FMUL R101, R101, 1.4426950216293334961 ;  /* 0x3fb8aa3b65657820 */ /* 0x000fe20000400000 */
[----:B------:R-:W-:Y:S01]  /*3580*/  FMUL R89, R89, 1.4426950216293334961 ;  /* 0x3fb8aa3b59597820 */ /* 0x000fe20000400000 */
[----:B------:R-:W-:-:S04]  /*3590*/  FMUL R91, R91, 1.4426950216293334961 ;  /* 0x3fb8aa3b5b5b7820 */ /* 0x000fc80000400000 */
[----:B------:R-:W0:Y:S08]  /*35a0*/  MUFU.EX2 R99, R18 ;  /* 0x0000001200637308 */ /* 0x000e300000000800 */
[----:B------:R-:W-:Y:S08]  /*35b0*/  MUFU.EX2 R22, R16 ;  /* 0x0000001000167308 */ /* 0x000ff00000000800 */
[----:B------:R-:W1:Y:S08]  /*35c0*/  MUFU.EX2 R205, R14 ;  /* 0x0000000e00cd7308 */ /* 0x000e700000000800 */
[----:B------:R0:W-:Y:S08]  /*35d0*/  MUFU.EX2 R8, R90 ;  /* 0x0000005a00087308 */ /* 0x0001f00000000800 */
[----:B------:R-:W1:Y:S08]  /*35e0*/  MUFU.EX2 R95, R88 ;  /* 0x00000058005f7308 */ /* 0x000e700000000800 */
[----:B------:R-:W-:Y:S08]  /*35f0*/  MUFU.EX2 R10, R10 ;  /* 0x0000000a000a7308 */ /* 0x000ff00000000800 */
[----:B------:R-:W1:Y:S01]  /*3600*/  MUFU.EX2 R97, R97 ;  /* 0x0000006100617308 */ /* 0x000e620000000800 */
[----:B---3--:R3:W-:Y:S07]  /*3610*/  STS.U8 [R120+UR19+0x4000], R3 ;  /* 0x0040000378007988 */ /* 0x0087ee0008000013 */
[----:B------:R-:W-:Y:S01]  /*3620*/  MUFU.EX2 R199, R199 ;  /* 0x000000c700c77308 */ /* 0x000fe20000000800 */
[----:B----4-:R-:W-:Y:S07]  /*3630*/  STS.U8 [R120+UR19+0x4100], R177 ;  /* 0x004100b178007988 */ /* 0x010fee0008000013 */
[----:B------:R-:W4:Y:S01]  /*3640*/  MUFU.EX2 R16, R201 ;  /* 0x000000c900107308 */ /* 0x000f220000000800 */
[----:B-----5:R-:W-:Y:S07]  /*3650*/  STS.U8 [R120+UR19+0x4200], R179 ;  /* 0x004200b378007988 */ /* 0x020fee0008000013 */
[----:B------:R-:W-:Y:S01]  /*3660*/  MUFU.EX2 R203, R203 ;  /* 0x000000cb00cb7308 */ /* 0x000fe20000000800 */
[----:B--2---:R-:W-:Y:S07]  /*3670*/  STS.U8 [R120+UR19+0x4300], R181 ;  /* 0x004300b578007988 */ /* 0x004fee0008000013 */
[----:B------:R-:W2:Y:S01]  /*3680*/  MUFU.EX2 R20, R101 ;  /* 0x0000006500147308 */ /* 0x000ea20000000800 */
[----:B------:R-:W-:Y:S07]  /*3690*/  STS.U8 [R120+UR19+0x4400], R183 ;  /* 0x004400b778007988 */ /* 0x000fee0008000013 */
[----:B------:R-:W-:Y:S01]  /*36a0*/  MUFU.EX2 R103, R103 ;  /* 0x0000006700677308 */ /* 0x000fe20000000800 */
[----:B------:R-:W-:Y:S07]  /*36b0*/  STS.U8 [R120+UR19+0x4500], R185 ;  /* 0x004500b978007988 */ /* 0x000fee0008000013 */
[----:B------:R-:W5:Y:S01]  /*36c0*/  MUFU.EX2 R18, R89 ;  /* 0x0000005900127308 */ /* 0x000f620000000800 */
[----:B------:R-:W-:Y:S07]  /*36d0*/  STS.U8 [R120+UR19+0x4600], R187 ;  /* 0x004600bb78007988 */ /* 0x000fee0008000013 */
[----:B------:R-:W-:Y:S01]  /*36e0*/  MUFU.EX2 R197, R197 ;  /* 0x000000c500c57308 */ /* 0x000fe20000000800 */
[----:B------:R-:W-:Y:S07]  /*36f0*/  STS.U8 [R120+UR19+0x4700], R189 ;  /* 0x004700bd78007988 */ /* 0x000fee0008000013 */
[----:B------:R1:W3:Y:S01]  /*3700*/  MUFU.EX2 R14, R91 ;  /* 0x0000005b000e7308 */ /* 0x0002e20000000800 */
[----:B------:R-:W-:Y:S04]  /*3710*/  STS.U8 [R120+UR19+0x4800], R15 ;  /* 0x0048000f78007988 */ /* 0x000fe80008000013 */
[----:B------:R-:W-:Y:S04]  /*3720*/  STS.U8 [R120+UR19+0x4900], R13 ;  /* 0x0049000d78007988 */ /* 0x000fe80008000013 */
[----:B------:R-:W-:Y:S04]  /*3730*/  STS.U8 [R120+UR19+0x4a00], R17 ;  /* 0x004a001178007988 */ /* 0x000fe80008000013 */
[----:B------:R-:W-:Y:S04]  /*3740*/  STS.U8 [R120+UR19+0x4b00], R19 ;  /* 0x004b001378007988 */ /* 0x000fe80008000013 */
[----:B------:R-:W-:Y:S04]  /*3750*/  STS.U8 [R120+UR19+0x4c00], R11 ;  /* 0x004c000b78007988 */ /* 0x000fe80008000013 */
[----:B------:R-:W-:Y:S04]  /*3760*/  STS.U8 [R120+UR19+0x4d00], R21 ;  /* 0x004d001578007988 */ /* 0x000fe80008000013 */
[----:B------:R-:W-:Y:S04]  /*3770*/  STS.U8 [R120+UR19+0x4e00], R23 ;  /* 0x004e001778007988 */ /* 0x000fe80008000013 */
[----:B------:R-:W-:Y:S01]  /*3780*/  STS.U8 [R120+UR19+0x4f00], R9 ;  /* 0x004f000978007988 */ /* 0x000fe20008000013 */
[----:B------:R0:W-:Y:S06]  /*3790*/  MEMBAR.ALL.CTA ;  /* 0x0000000000007992 */ /* 0x0001ec0000008000 */
[----:B0-----:R-:W0:Y:S01]  /*37a0*/  FENCE.VIEW.ASYNC.S ;  /* 0x00000000000073c6 */ /* 0x001e220000000000 */
[----:B------:R-:W-:-:S02]  /*37b0*/  F2FP.SATFINITE.E4M3.F32.PACK_AB_MERGE_C R90, R99, R12, RZ ;  /* 0x0000000c635a723e */ /* 0x000fc400048070ff */
[----:B-1----:R-:W-:Y:S02]  /*37c0*/  F2FP.SATFINITE.E4M3.F32.PACK_AB_MERGE_C R91, R205, R22, RZ ;  /* 0x00000016cd5b723e */ /* 0x002fe400048070ff */
[----:B------:R-:W-:Y:S02]  /*37d0*/  F2FP.SATFINITE.E4M3.F32.PACK_AB_MERGE_C R88, R95, R8, RZ ;  /* 0x000000085f58723e */ /* 0x000fe400048070ff */
[----:B------:R-:W-:Y:S02]  /*37e0*/  F2FP.SATFINITE.E4M3.F32.PACK_AB_MERGE_C R89, R97, R10, RZ ;  /* 0x0000000a6159723e */ /* 0x000fe400048070ff */
[----:B----4-:R-:W-:Y:S02]  /*37f0*/  F2FP.SATFINITE.E4M3.F32.PACK_AB_MERGE_C R90, R16, R199, R90 ;  /* 0x000000c7105a723e */ /* 0x010fe4000480705a */
[----:B--2---:R-:W-:Y:S02]  /*3800*/  F2FP.SATFINITE.E4M3.F32.PACK_AB_MERGE_C R91, R20, R203, R91 ;  /* 0x000000cb145b723e */ /* 0x004fe4000480705b */
[----:B-----5:R-:W-:-:S02]  /*3810*/  F2FP.SATFINITE.E4M3.F32.PACK_AB_MERGE_C R88, R18, R103, R88 ;  /* 0x000000671258723e */ /* 0x020fc40004807058 */
[----:B---3--:R-:W-:Y:S02]  /*3820*/  F2FP.SATFINITE.E4M3.F32.PACK_AB_MERGE_C R89, R14, R197, R89 ;  /* 0x000000c50e59723e */ /* 0x008fe40004807059 */
[----:B------:R-:W-:Y:S01]  /*3830*/  SEL R96, R90, R91, !P4 ;  /* 0x0000005b5a607207 */ /* 0x000fe20006000000 */
[----:B------:R-:W-:Y:S01]  /*3840*/  FADD R3, -R4, R168 ;  /* 0x000000a804037221 */ /* 0x000fe20000000100 */
[----:B------:R-:W-:Y:S02]  /*3850*/  SEL R94, R89, R88, !P4 ;  /* 0x00000058595e7207 */ /* 0x000fe40006000000 */
[----:B------:R-:W-:Y:S02]  /*3860*/  SEL R90, R91, R90, !P4 ;  /* 0x0000005a5b5a7207 */ /* 0x000fe40006000000 */
[----:B------:R-:W-:Y:S01]  /*3870*/  SEL R92, R88, R89, !P4 ;  /* 0x00000059585c7207 */ /* 0x000fe20006000000 */
[----:B------:R-:W-:Y:S01]  /*3880*/  FADD R88, -R93, R122 ;  /* 0x0000007a5d587221 */ /* 0x000fe20000000100 */
[----:B0-----:R-:W-:Y:S01]  /*3890*/  SHFL.IDX PT, R96, R96, R109, 0x1f ;  /* 0x00001f6d60607589 */ /* 0x001fe200000e0000 */
[----:B------:R-:W-:-:S03]  /*38a0*/  FMUL R3, R3, 1.4426950216293334961 ;  /* 0x3fb8aa3b03037820 */ /* 0x000fc60000400000 */
[----:B------:R-:W0:Y:S01]  /*38b0*/  SHFL.IDX PT, R91, R90, R113, 0x1f ;  /* 0x00001f715a5b7589 */ /* 0x000e2200000e0000 */
[----:B------:R-:W-:-:S03]  /*38c0*/  FMUL R88, R88, 1.4426950216293334961 ;  /* 0x3fb8aa3b58587820 */ /* 0x000fc60000400000 */
[----:B------:R1:W-:Y:S04]  /*38d0*/  SHFL.IDX PT, R98, R92, R109, 0x1f ;  /* 0x00001f6d5c627589 */ /* 0x0003e800000e0000 */
[----:B------:R-:W2:Y:S01]  /*38e0*/  SHFL.IDX PT, R94, R94, R113, 0x1f ;  /* 0x00001f715e5e7589 */ /* 0x000ea200000e0000 */
[----:B------:R-:W3:Y:S08]  /*38f0*/  MUFU.EX2 R3, R3 ;  /* 0x0000000300037308 */ /* 0x000ef00000000800 */
[----:B-1----:R-:W1:Y:S01]  /*3900*/  MUFU.EX2 R92, R88 ;  /* 0x00000058005c7308 */ /* 0x002e620000000800 */
[----:B0-----:R-:W-:Y:S01]  /*3910*/  PRMT R90, R96, R121, R91 ;  /* 0x00000079605a7216 */ /* 0x001fe2000000005b */
[-C--:B---3--:R-:W-:Y:S01]  /*3920*/  FMUL R24, R24, R3.reuse ;  /* 0x0000000318187220 */ /* 0x088fe20000400000 */
[-C--:B------:R-:W-:Y:S01]  /*3930*/  FMUL R25, R25, R3.reuse ;  /* 0x0000000319197220 */ /* 0x080fe20000400000 */
[-C--:B------:R-:W-:Y:S01]  /*3940*/  FMUL R28, R28, R3.reuse ;  /* 0x000000031c1c7220 */ /* 0x080fe20000400000 */
[-C--:B------:R-:W-:Y:S01]  /*3950*/  FMUL R29, R29, R3.reuse ;  /* 0x000000031d1d7220 */ /* 0x080fe20000400000 */
[-C--:B------:R-:W-:Y:S01]  /*3960*/  FMUL R32, R32, R3.reuse ;  /* 0x0000000320207220 */ /* 0x080fe20000400000 */
[-C--:B------:R-:W-:Y:S01]  /*3970*/  FMUL R33, R33, R3.reuse ;  /* 0x0000000321217220 */ /* 0x080fe20000400000 */
[-C--:B------:R-:W-:Y:S01]  /*3980*/  FMUL R36, R36, R3.reuse ;  /* 0x0000000324247220 */ /* 0x080fe20000400000 */
[-C--:B------:R-:W-:Y:S01]  /*3990*/  FMUL R37, R37, R3.reuse ;  /* 0x0000000325257220 */ /* 0x080fe20000400000 */
[-C--:B-1----:R-:W-:Y:S01]  /*39a0*/  FMUL R26, R26, R92.reuse ;  /* 0x0000005c1a1a7220 */ /* 0x082fe20000400000 */
[-C--:B------:R-:W-:Y:S01]  /*39b0*/  FMUL R27, R27, R92.reuse ;  /* 0x0000005c1b1b7220 */ /* 0x080fe20000400000 */
        /* <DEDUP_REMOVED lines=29> */
[----:B------:R-:W-:Y:S01]  /*3b90*/  FMUL R87, R87, R92 ;  /* 0x0000005c57577220 */ /* 0x000fe20000400000 */
        /* <DEDUP_REMOVED lines=24> */
[----:B--2---:R-:W-:-:S02]  /*3d20*/  PRMT R88, R98, R121, R94 ;  /* 0x0000007962587216 */ /* 0x004fc4000000005e */
[-C--:B------:R-:W-:Y:S02]  /*3d30*/  PRMT R89, R98, R119.reuse, R94 ;  /* 0x0000007762597216 */ /* 0x080fe4000000005e */
[----:B------:R-:W-:Y:S01]  /*3d40*/  PRMT R91, R96, R119, R91 ;  /* 0x00000077605b7216 */ /* 0x000fe2000000005b */
[----:B------:R-:W-:Y:S06]  /*3d50*/  BAR.SYNC.DEFER_BLOCKING 0x0 ;  /* 0x0000000000007b1d */ /* 0x000fec0000010000 */
[----:B------:R-:W-:Y:S01]  /*3d60*/  UMOV UR23, 0xc0000010 ;  /* 0xc000001000177882 */ /* 0x000fe20000000000 */
[----:B------:R-:W-:-:S06]  /*3d70*/  WARPGROUP.ARRIVE ;  /* 0x00000000000079c5 */ /* 0x000fcc0000000000 */
[----:B------:R-:W-:Y:S01]  /*3d80*/  QGMMA.64x128x32.F32.E4M3.E4M3 R24, R88, gdesc[UR20], R24, gsb0 ;  /* 0x01e0001458187df3 */ /* 0x000fe20008000818 */
[----:B------:R-:W-:Y:S01]  /*3d90*/  FADD R95, R8, R95 ;  /* 0x0000005f085f7221 */ /* 0x000fe20000000000 */
[----:B------:R-:W-:-:S03]  /*3da0*/  FADD R18, R103, R18 ;  /* 0x0000001267127221 */ /* 0x000fc60000000000 */
        /* <DEDUP_REMOVED lines=11> */
[----:B------:R-:W-:-:S04]  /*3e60*/  FADD R203, R20, R203 ;  /* 0x000000cb14cb7221 */ /* 0x000fc80000000000 */
[----:B------:R-:W0:Y:S04]  /*3e70*/  SHFL.BFLY PT, R9, R22, 0x2, 0x1f ;  /* 0x0c401f0016097f89 */ /* 0x000e2800000e0000 */
[----:B------:R-:W1:Y:S01]  /*3e80*/  SHFL.BFLY PT, R8, R203, 0x2, 0x1f ;  /* 0x0c401f00cb087f89 */ /* 0x000e6200000e0000 */
[----:B------:R-:W-:-:S04]  /*3e90*/  UIADD3 UR5, UP0, UR5, 0x20, URZ ;  /* 0x0000002005057890 */ /* 0x000fc8000ff1e03f */
[----:B------:R-:W-:Y:S01]  /*3ea0*/  UIADD3.X UR6, URZ, UR6, URZ, UP0, !UPT ;  /* 0x000000063f067290 */ /* 0x000fe200087fe43f */
[----:B0-----:R-:W-:Y:S01]  /*3eb0*/  FADD R11, R22, R9 ;  /* 0x00000009160b7221 */ /* 0x001fe20000000000 */
[----:B-1----:R-:W-:-:S04]  /*3ec0*/  FADD R8, R203, R8 ;  /* 0x00000008cb087221 */ /* 0x002fc80000000000 */
[----:B------:R-:W0:Y:S04]  /*3ed0*/  SHFL.BFLY PT, R10, R11, 0x1, 0x1f ;  /* 0x0c201f000b0a7f89 */ /* 0x000e2800000e0000 */
[----:B------:R-:W1:Y:S01]  /*3ee0*/  SHFL.BFLY PT, R9, R8, 0x1, 0x1f ;  /* 0x0c201f0008097f89 */ /* 0x000e6200000e0000 */
[----:B------:R-:W-:Y:S01]  /*3ef0*/  IMAD.U32 R12, RZ, RZ, UR6 ;  /* 0x00000006ff0c7e24 */ /* 0x000fe2000f8e00ff */
[----:B------:R-:W-:-:S04]  /*3f00*/  ISETP.LE.U32.AND P0, PT, R170, UR5, PT ;  /* 0x00000005aa007c0c */ /* 0x000fc8000bf03070 */
[----:B------:R-:W-:Y:S01]  /*3f10*/  ISETP.GE.U32.AND.EX P0, PT, R12, RZ, PT, P0 ;  /* 0x000000ff0c00720c */ /* 0x000fe20003f06100 */
[----:B------:R-:W-:Y:S01]  /*3f20*/  ULEA UR4, UR17, UR4, 0x5 ;  /* 0x0000000411047291 */ /* 0x000fe2000f8e283f */
[----:B------:R-:W-:Y:S02]  /*3f30*/  IMAD R114, R5, 0x20, R114 ;  /* 0x0000002005727824 */ /* 0x000fe400078e0272 */
[----:B------:R-:W-:Y:S02]  /*3f40*/  IMAD.MOV.U32 R168, RZ, RZ, R4 ;  /* 0x000000ffffa87224 */ /* 0x000fe400078e0004 */
[----:B------:R-:W-:Y:S02]  /*3f50*/  IMAD.MOV.U32 R122, RZ, RZ, R93 ;  /* 0x000000ffff7a7224 */ /* 0x000fe400078e005d */
[----:B0-----:R-:W-:Y:S01]  /*3f60*/  FADD R13, R11, R10 ;  /* 0x0000000a0b0d7221 */ /* 0x001fe20000000000 */
[----:B-1----:R-:W-:-:S03]  /*3f70*/  FADD R10, R8, R9 ;  /* 0x00000009080a7221 */ /* 0x002fc60000000000 */
[----:B------:R-:W-:Y:S01]  /*3f80*/  FFMA R111, R92, R111, R13 ;  /* 0x0000006f5c6f7223 */ /* 0x000fe2000000000d */
[----:B------:R-:W-:Y:S01]  /*3f90*/  FFMA R112, R3, R112, R10 ;  /* 0x0000007003707223 */ /* 0x000fe2000000000a */
[----:B------:R-:W-:Y:S01]  /*3fa0*/  IMAD.MOV.U32 R3, RZ, RZ, R93 ;  /* 0x000000ffff037224 */ /* 0x000fe200078e005d */
[----:B------:R-:W-:Y:S02]  /*3fb0*/  WARPGROUP.DEPBAR.LE gsb0, 0x0 ;  /* 0x00008000000079c5 */ /* 0x000fe40000010000 */
[----:B------:R-:W-:Y:S05]  /*3fc0*/  @!P0 BRA `(.L_x_1) ;  /* 0xffffffe400408947 */ /* 0x000fea000383ffff */
.L_x_0:
[----:B------:R-:W-:Y:S02]  /*3fd0*/  IMAD.MOV.U32 R14, RZ, RZ, R111 ;  /* 0x000000ffff0e7224 */ /* 0x000fe400078e006f */
[----:B------:R-:W-:Y:S01]  /*3fe0*/  FMUL R8, R87, 0.25 ;  /* 0x3e80000057087820 */ /* 0x000fe20000400000 */
[----:B------:R-:W-:Y:S01]  /*3ff0*/  LOP3.LUT R88, R108, 0x780, RZ, 0xc0, !PT ;  /* 0x000007806c587812 */ /* 0x000fe200078ec0ff */
[----:B------:R-:W-:Y:S01]  /*4000*/  FMUL R10, R83, 0.25 ;  /* 0x3e800000530a7820 */ /* 0x000fe20000400000 */
[----:B------:R-:W-:Y:S01]  /*4010*/  LEA R5, R107, UR19, 0x8 ;  /* 0x000000136b057c11 */ /* 0x000fe2000f8e40ff */
[----:B------:R-:W-:Y:S01]  /*4020*/  FMUL R20, R112, 8388608 ;  /* 0x4b00000070147820 */ /* 0x000fe20000400000 */
[----:B------:R-:W-:Y:S01]  /*4030*/  FSETP.GT.AND P0, PT, |R14|, 8.50705917302346158658e+37, PT ;  /* 0x7e8000000e00780b */ /* 0x000fe20003f04200 */
[----:B------:R-:W-:Y:S01]  /*4040*/  FMUL R12, R49, 0.25 ;  /* 0x3e800000310c7820 */ /* 0x000fe20000400000 */
[----:B------:R-:W-:Y:S01]  /*4050*/  IADD3 R88, R7, R5, R88 ;  /* 0x0000000507587210 */ /* 0x000fe20007ffe058 */
[----:B------:R-:W-:Y:S01]  /*4060*/  FMUL R7, R82, 0.25 ;  /* 0x3e80000052077820 */ /* 0x000fe20000400000 */
[----:B------:R-:W-:Y:S01]  /*4070*/  FSEL R87, R8, R87, P0 ;  /* 0x0000005708577208 */ /* 0x000fe20000000000 */
[----:B------:R-:W-:Y:S01]  /*4080*/  FMUL R8, R79, 0.25 ;  /* 0x3e8000004f087820 */ /* 0x000fe20000400000 */
[----:B------:R-:W-:Y:S01]  /*4090*/  FMUL R5, R86, 0.25 ;  /* 0x3e80000056057820 */ /* 0x000fe20000400000 */
[----:B------:R-:W-:Y:S01]  /*40a0*/  FSEL R83, R10, R83, P0 ;  /* 0x000000530a537208 */ /* 0x000fe20000000000 */
        /* <DEDUP_REMOVED lines=29> */
[----:B------:R-:W-:Y:S01]  /*4280*/  LOP3.LUT R106, R106, 0x1c0, RZ, 0xc0, !PT ;  /* 0x000001c06a6a7812 */ /* 0x000fe200078ec0ff */
[----:B------:R-:W-:Y:S01]  /*4290*/  FMUL R9, R40, 0.25 ;  /* 0x3e80000028097820 */ /* 0x000fe20000400000 */
[----:B------:R-:W-:Y:S01]  /*42a0*/  FSEL R145, R7, R34, P0 ;  /* 0x0000002207917208 */ /* 0x000fe20000000000 */
[----:B------:R-:W-:Y:S01]  /*42b0*/  FMUL R7, R26, 0.25 ;  /* 0x3e8000001a077820 */ /* 0x000fe20000400000 */
[----:B------:R-:W-:Y:S01]  /*42c0*/  FSEL R123, R8, R47, P0 ;  /* 0x0000002f087b7208 */ /* 0x000fe20000000000 */
[----:B------:R-:W-:Y:S01]  /*42d0*/  FMUL R8, R39, 0.25 ;  /* 0x3e80000027087820 */ /* 0x000fe20000400000 */
[----:B------:R-:W-:Y:S01]  /*42e0*/  LEA R105, R105, UR19, 0x3 ;  /* 0x0000001369697c11 */ /* 0x000fe2000f8e18ff */
[----:B------:R-:W0:Y:S01]  /*42f0*/  LDC R62, c[0x0][0x278] ;  /* 0x00009e00ff3e7b82 */ /* 0x000e220000000800 */
        /* <DEDUP_REMOVED lines=10> */
[----:B------:R-:W-:Y:S01]  /*43a0*/  FSETP.GT.AND P1, PT, |R112|, 8.50705917302346158658e+37, PT ;  /* 0x7e8000007000780b */ /* 0x000fe20003f24200 */
[----:B------:R-:W-:Y:S01]  /*43b0*/  IMAD.IADD R106, R106, 0x1, R105 ;  /* 0x000000016a6a7824 */ /* 0x000fe200078e0269 */
        /* <DEDUP_REMOVED lines=53> */
[----:B------:R-:W-:Y:S01]  /*4710*/  FMUL R7, R14, 8388608 ;  /* 0x4b0000000e077820 */ /* 0x000fe20000400000 */
[----:B------:R-:W-:Y:S01]  /*4720*/  FSEL R53, R10, R53, P1 ;  /* 0x000000350a357208 */ /* 0x000fe20000800000 */
[----:B------:R-:W-:Y:S01]  /*4730*/  FMUL R10, R41, 0.25 ;  /* 0x3e800000290a7820 */ /* 0x000fe20000400000 */
[----:B------:R-:W-:Y:S01]  /*4740*/  FSETP.GEU.AND P4, PT, R14, 1.175494350822287508e-38, PT ;  /* 0x008000000e00780b */ /* 0x000fe20003f8e000 */
[----:B0-----:R-:W-:Y:S01]  /*4750*/  IMAD R61, R104, R62, RZ ;  /* 0x0000003e683d7224 */ /* 0x001fe200078e02ff */
[----:B------:R-:W-:Y:S01]  /*4760*/  FSEL R37, R8, R37, P1 ;  /* 0x0000002508257208 */ /* 0x000fe20000800000 */
[----:B------:R-:W-:Y:S01]  /*4770*/  FMUL R8, R29, 0.25 ;  /* 0x3e8000001d087820 */ /* 0x000fe20000400000 */
[----:B------:R-:W-:Y:S01]  /*4780*/  FSEL R43, R5, R68, P1 ;  /* 0x00000044052b7208 */ /* 0x000fe20000800000 */
[----:B------:R-:W-:Y:S01]  /*4790*/  FMUL R5, R60, 0.25 ;  /* 0x3e8000003c057820 */ /* 0x000fe20000400000 */
[----:B------:R-:W-:Y:S01]  /*47a0*/  FSEL R7, R7, R14, !P4 ;  /* 0x0000000e07077208 */ /* 0x000fe20006000000 */
[----:B------:R-:W-:Y:S01]  /*47b0*/  IMAD R63, R62, 0x2, R61 ;  /* 0x000000023e3f7824 */ /* 0x000fe200078e023d */
[----:B------:R-:W-:Y:S01]  /*47c0*/  FSEL R41, R10, R41, P1 ;  /* 0x000000290a297208 */ /* 0x000fe20000800000 */
[----:B------:R-:W-:Y:S01]  /*47d0*/  FMUL R10, R33, 0.25 ;  /* 0x3e800000210a7820 */ /* 0x000fe20000400000 */
[C---:B------:R-:W-:Y:S01]  /*47e0*/  FSETP.GEU.AND P5, PT, |R14|.reuse, 1.175494350822287508e-38, PT ;  /* 0x008000000e00780b */ /* 0x040fe20003fae200 */
[----:B------:R-:W-:Y:S01]  /*47f0*/  @P0 FMUL R14, R14, 0.25 ;  /* 0x3e8000000e0e0820 */ /* 0x000fe20000400000 */
[----:B------:R-:W-:Y:S01]  /*4800*/  FSETP.GEU.AND P6, PT, |R112|, 1.175494350822287508e-38, PT ;  /* 0x008000007000780b */ /* 0x000fe20003fce200 */
[----:B------:R-:W-:Y:S01]  /*4810*/  IMAD R65, R62, 0x2, R63 ;  /* 0x000000023e417824 */ /* 0x000fe200078e023f */
[----:B------:R-:W-:Y:S01]  /*4820*/  FSEL R155, R8, R29, P1 ;  /* 0x0000001d089b7208 */ /* 0x000fe20000800000 */
[----:B------:R-:W-:Y:S01]  /*4830*/  VIADD R8, R7, 0xc0cafb0d ;  /* 0xc0cafb0d07087836 */ /* 0x000fe20000000000 */
[----:B------:R-:W-:Y:S01]  /*4840*/  FSEL R59, R5, R60, P1 ;  /* 0x0000003c053b7208 */ /* 0x000fe20000800000 */
[----:B------:R-:W-:Y:S01]  /*4850*/  FMUL R5, R56, 0.25 ;  /* 0x3e80000038057820 */ /* 0x000fe20000400000 */
[----:B------:R-:W-:Y:S01]  /*4860*/  FSEL R147, R10, R33, P1 ;  /* 0x000000210a937208 */ /* 0x000fe20000800000 */
[----:B------:R-:W-:Y:S01]  /*4870*/  FMUL R10, R25, 0.25 ;  /* 0x3e800000190a7820 */ /* 0x000fe20000400000 */
[----:B------:R-:W-:Y:S01]  /*4880*/  FSETP.GEU.AND P2, PT, R112, 1.175494350822287508e-38, PT ;  /* 0x008000007000780b */ /* 0x000fe20003f4e000 */
[----:B------:R-:W-:Y:S01]  /*4890*/  IMAD R67, R62, 0x2, R65 ;  /* 0x000000023e437824 */ /* 0x000fe200078e0241 */
[----:B------:R-:W-:Y:S01]  /*48a0*/  LOP3.LUT R8, R8, 0xff800000, RZ, 0xc0, !PT ;  /* 0xff80000008087812 */ /* 0x000fe200078ec0ff */
[----:B------:R-:W-:Y:S01]  /*48b0*/  @!P5 FMUL R14, R14, 16777216 ;  /* 0x4b8000000e0ed820 */ /* 0x000fe20000400000 */
[----:B------:R-:W-:Y:S01]  /*48c0*/  FSEL R109, R5, R56, P1 ;  /* 0x00000038056d7208 */ /* 0x000fe20000800000 */
[----:B------:R-:W-:Y:S01]  /*48d0*/  FMUL R5, R48, 0.25 ;  /* 0x3e80000030057820 */ /* 0x000fe20000400000 */
[----:B------:R-:W-:Y:S01]  /*48e0*/  FSEL R20, R20, R112, !P2 ;  /* 0x0000007014147208 */ /* 0x000fe20005000000 */
[----:B------:R-:W-:Y:S01]  /*48f0*/  @P1 FMUL R112, R112, 0.25 ;  /* 0x3e80000070701820 */ /* 0x000fe20000400000 */
[----:B------:R-:W-:Y:S01]  /*4900*/  FSEL R163, R10, R25, P1 ;  /* 0x000000190aa37208 */ /* 0x000fe20000800000 */
[----:B------:R-:W-:Y:S01]  /*4910*/  @!P5 FMUL R19, R19, 16777216 ;  /* 0x4b8000001313d820 */ /* 0x000fe20000400000 */
[----:B------:R-:W-:Y:S01]  /*4920*/  FSEL R133, RZ, -23, P4 ;  /* 0xc1b80000ff857808 */ /* 0x000fe20002000000 */
[----:B------:R-:W-:Y:S01]  /*4930*/  @!P6 FMUL R112, R112, 16777216 ;  /* 0x4b8000007070e820 */ /* 0x000fe20000400000 */
[----:B------:R-:W-:Y:S01]  /*4940*/  I2FP.F32.S32 R10, R8 ;  /* 0x00000008000a7245 */ /* 0x000fe20000201400 */
[----:B------:R-:W-:Y:S01]  /*4950*/  @!P5 FMUL R87, R87, 16777216 ;  /* 0x4b8000005757d820 */ /* 0x000fe20000400000 */
[----:B------:R-:W-:Y:S01]  /*4960*/  FSEL R121, R5, R48, P1 ;  /* 0x0000003005797208 */ /* 0x000fe20000800000 */
[----:B------:R-:W-:Y:S01]  /*4970*/  FMUL R5, R36, 0.25 ;  /* 0x3e80000024057820 */ /* 0x000fe20000400000 */
[----:B------:R-:W-:Y:S01]  /*4980*/  FSEL R49, R12, R49, P1 ;  /* 0x000000310c317208 */ /* 0x000fe20000800000 */
[----:B------:R-:W-:Y:S01]  /*4990*/  FFMA.FTZ R133, R10, 1.1920928955078125e-07, R133 ;  /* 0x340000000a857823 */ /* 0x000fe20000010085 */
[----:B------:R-:W0:Y:S01]  /*49a0*/  MUFU.RCP R12, R14 ;  /* 0x0000000e000c7308 */ /* 0x000e220000001000 */
[----:B------:R-:W-:Y:S01]  /*49b0*/  FSEL R135, R9, R40, P1 ;  /* 0x0000002809877208 */ /* 0x000fe20000800000 */
[----:B------:R-:W-:Y:S01]  /*49c0*/  @!P5 FMUL R13, R13, 16777216 ;  /* 0x4b8000000d0dd820 */ /* 0x000fe20000400000 */
[----:B------:R-:W-:Y:S01]  /*49d0*/  FSEL R141, R5, R36, P1 ;  /* 0x00000024058d7208 */ /* 0x000fe20000800000 */
[----:B------:R-:W-:Y:S01]  /*49e0*/  FMUL R5, R28, 0.25 ;  /* 0x3e8000001c057820 */ /* 0x000fe20000400000 */
[----:B------:R-:W-:Y:S01]  /*49f0*/  @!P5 FMUL R83, R83, 16777216 ;  /* 0x4b8000005353d820 */ /* 0x000fe20000400000 */
[----:B------:R-:W-:Y:S01]  /*4a00*/  @!P5 FMUL R79, R79, 16777216 ;  /* 0x4b8000004f4fd820 */ /* 0x000fe20000400000 */
[----:B------:R-:W-:Y:S01]  /*4a10*/  @!P5 FMUL R23, R23, 16777216 ;  /* 0x4b8000001717d820 */ /* 0x000fe20000400000 */
[----:B------:R-:W1:Y:S01]  /*4a20*/  MUFU.RCP R10, R112 ;  /* 0x00000070000a7308 */ /* 0x000e620000001000 */
[----:B------:R-:W-:Y:S01]  /*4a30*/  FSEL R157, R5, R28, P1 ;  /* 0x0000001c059d7208 */ /* 0x000fe20000800000 */
[----:B------:R-:W-:Y:S01]  /*4a40*/  @!P5 FMUL R75, R75, 16777216 ;  /* 0x4b8000004b4bd820 */ /* 0x000fe20000400000 */
        /* <DEDUP_REMOVED lines=57> */
[C---:B0-----:R-:W-:Y:S01]  /*4de0*/  FMUL R18, R12.reuse, R19 ;  /* 0x000000130c127220 */ /* 0x041fe20000400000 */
[C---:B------:R-:W-:Y:S01]  /*4df0*/  FMUL R60, R12.reuse, R87 ;  /* 0x000000570c3c7220 */ /* 0x040fe20000400000 */
        /* <DEDUP_REMOVED lines=29> */
[----:B------:R-:W-:Y:S01]  /*4fd0*/  FMUL R74, R12, R161 ;  /* 0x000000a10c4a7220 */ /* 0x000fe20000400000 */
[C---:B-1----:R-:W-:Y:S01]  /*4fe0*/  FMUL R14, R10.reuse, R15 ;  /* 0x0000000f0a0e7220 */ /* 0x042fe20000400000 */
        /* <DEDUP_REMOVED lines=31> */
[----:B------:R-:W-:Y:S01]  /*51e0*/  F2FP.SATFINITE.E4M3.F32.PACK_AB_MERGE_C R76, R163, R76, RZ ;  /* 0x0000004ca34c723e */ /* 0x000fe200048070ff */
[----:B------:R-:W-:Y:S01]  /*51f0*/  VIADD R9, R20, 0xc0cafb0d ;  /* 0xc0cafb0d14097836 */ /* 0x000fe20000000000 */
[----:B------:R-:W-:Y:S01]  /*5200*/  F2FP.SATFINITE.E4M3.F32.PACK_AB_MERGE_C R45, R45, R56, RZ ;  /* 0x000000382d2d723e */ /* 0x000fe200048070ff */
[----:B------:R-:W-:Y:S01]  /*5210*/  IMAD R69, R62, 0x2, R67 ;  /* 0x000000023e457824 */ /* 0x000fe200078e0243 */
[----:B------:R-:W-:Y:S01]  /*5220*/  F2FP.SATFINITE.E4M3.F32.PACK_AB_MERGE_C R72, R155, R72, RZ ;  /* 0x000000489b48723e */ /* 0x000fe200048070ff */
[----:B------:R-:W-:Y:S01]  /*5230*/  IMAD.SHL.U32 R134, R6, 0x10, RZ ;  /* 0x0000001006867824 */ /* 0x000fe200078e00ff */
[----:B------:R-:W-:Y:S01]  /*5240*/  F2FP.SATFINITE.E4M3.F32.PACK_AB_MERGE_C R147, R147, R10, RZ ;  /* 0x0000000a9393723e */ /* 0x000fe200048070ff */
[----:B------:R-:W-:Y:S01]  /*5250*/  IMAD R71, R62, 0x2, R69 ;  /* 0x000000023e477824 */ /* 0x000fe200078e0245 */
[----:B------:R-:W-:Y:S01]  /*5260*/  LOP3.LUT R76, R76, 0xffff, RZ, 0xc0, !PT ;  /* 0x0000ffff4c4c7812 */ /* 0x000fe200078ec0ff */
[----:B------:R-:W-:Y:S01]  /*5270*/  ULDC.64 UR4, c[0x0][0x270] ;  /* 0x00009c0000047ab9 */ /* 0x000fe20000000a00 */
[----:B------:R-:W-:Y:S01]  /*5280*/  LOP3.LUT R37, R72, 0xffff, RZ, 0xc0, !PT ;  /* 0x0000ffff48257812 */ /* 0x000fe200078ec0ff */
[C---:B------:R-:W-:Y:S01]  /*5290*/  IMAD R73, R62.reuse, 0x2, R71 ;  /* 0x000000023e497824 */ /* 0x040fe200078e0247 */
[----:B------:R-:W-:Y:S01]  /*52a0*/  LOP3.LUT R147, R147, 0xffff, RZ, 0xc0, !PT ;  /* 0x0000ffff93937812 */ /* 0x000fe200078ec0ff */
[----:B------:R-:W-:Y:S01]  /*52b0*/  UIMAD UR4, UR18, UR4, URZ ;  /* 0x00000004120472a4 */ /* 0x000fe2000f8e023f */
[----:B------:R-:W-:Y:S01]  /*52c0*/  F2FP.SATFINITE.E4M3.F32.PACK_AB_MERGE_C R58, R129, R58, RZ ;  /* 0x0000003a813a723e */ /* 0x000fe200048070ff */
[----:B------:R-:W-:Y:S01]  /*52d0*/  IMAD R75, R62, 0x2, R73 ;  /* 0x000000023e4b7824 */ /* 0x000fe200078e0249 */
[----:B------:R-:W-:-:S02]  /*52e0*/  F2FP.SATFINITE.E4M3.F32.PACK_AB_MERGE_C R54, R123, R54, RZ ;  /* 0x000000367b36723e */ /* 0x000fc400048070ff */
[----:B------:R-:W-:Y:S01]  /*52f0*/  F2FP.SATFINITE.E4M3.F32.PACK_AB_MERGE_C R50, R117, R50, RZ ;  /* 0x000000327532723e */ /* 0x000fe200048070ff */
[C---:B------:R-:W-:Y:S01]  /*5300*/  IMAD R77, R62.reuse, 0x2, R75 ;  /* 0x000000023e4d7824 */ /* 0x040fe200078e024b */
[----:B------:R-:W-:Y:S02]  /*5310*/  F2FP.SATFINITE.E4M3.F32.PACK_AB_MERGE_C R21, R33, R34, RZ ;  /* 0x000000222115723e */ /* 0x000fe400048070ff */
[----:B------:R-:W-:Y:S01]  /*5320*/  F2FP.SATFINITE.E4M3.F32.PACK_AB_MERGE_C R23, R23, R14, RZ ;  /* 0x0000000e1717723e */ /* 0x000fe200048070ff */
[----:B------:R-:W-:Y:S01]  /*5330*/  IMAD R79, R62, 0x2, R77 ;  /* 0x000000023e4f7824 */ /* 0x000fe200078e024d */
[----:B------:R-:W-:Y:S02]  /*5340*/  F2FP.SATFINITE.E4M3.F32.PACK_AB_MERGE_C R60, R60, R13, RZ ;  /* 0x0000000d3c3c723e */ /* 0x000fe400048070ff */
[----:B------:R-:W-:Y:S01]  /*5350*/  F2FP.SATFINITE.E4M3.F32.PACK_AB_MERGE_C R38, R47, R38, RZ ;  /* 0x000000262f26723e */ /* 0x000fe200048070ff */
[----:B------:R-:W-:Y:S01]  /*5360*/  IMAD R81, R62, 0x2, R79 ;  /* 0x000000023e517824 */ /* 0x000fe200078e024f */
[----:B------:R-:W-:-:S02]  /*5370*/  F2FP.SATFINITE.E4M3.F32.PACK_AB_MERGE_C R25, R25, R28, RZ ;  /* 0x0000001c1919723e */ /* 0x000fc400048070ff */
[----:B------:R-:W-:Y:S01]  /*5380*/  LOP3.LUT R34, R45, 0xffff, RZ, 0xc0, !PT ;  /* 0x0000ffff2d227812 */ /* 0x000fe200078ec0ff */
[----:B------:R-:W-:Y:S01]  /*5390*/  IMAD R83, R62, 0x2, R81 ;  /* 0x000000023e537824 */ /* 0x000fe200078e0251 */
[----:B------:R-:W-:Y:S02]  /*53a0*/  PRMT R14, R147, 0x3340, R0 ;  /* 0x00003340930e7816 */ /* 0x000fe40000000000 */
[----:B------:R-:W-:Y:S01]  /*53b0*/  PRMT R13, R76, 0x3340, R37 ;  /* 0x000033404c0d7816 */ /* 0x000fe20000000025 */
[----:B------:R-:W-:Y:S01]  /*53c0*/  IMAD R85, R62, 0x2, R83 ;  /* 0x000000023e557824 */ /* 0x000fe200078e0253 */
[----:B------:R-:W-:Y:S02]  /*53d0*/  LOP3.LUT R28, R58, 0xffff, RZ, 0xc0, !PT ;  /* 0x0000ffff3a1c7812 */ /* 0x000fe400078ec0ff */
[----:B------:R-:W-:Y:S01]  /*53e0*/  LOP3.LUT R45, R54, 0xffff, RZ, 0xc0, !PT ;  /* 0x0000ffff362d7812 */ /* 0x000fe200078ec0ff */
[----:B------:R-:W-:Y:S01]  /*53f0*/  IMAD R87, R62, 0x2, R85 ;  /* 0x000000023e577824 */ /* 0x000fe200078e0255 */
[----:B------:R-:W-:-:S02]  /*5400*/  LOP3.LUT R47, R50, 0xffff, RZ, 0xc0, !PT ;  /* 0x0000ffff322f7812 */ /* 0x000fc400078ec0ff */
[----:B------:R-:W-:Y:S01]  /*5410*/  PRMT R27, R13, 0x5410, R14 ;  /* 0x000054100d1b7816 */ /* 0x000fe2000000000e */
[C---:B------:R-:W-:Y:S01]  /*5420*/  IMAD R89, R62.reuse, 0x2, R87 ;  /* 0x000000023e597824 */ /* 0x040fe200078e0257 */
[----:B------:R-:W-:Y:S02]  /*5430*/  F2FP.SATFINITE.E4M3.F32.PACK_AB_MERGE_C R36, R95, R36, RZ ;  /* 0x000000245f24723e */ /* 0x000fe400048070ff */
[----:B------:R-:W-:Y:S01]  /*5440*/  PRMT R14, R47, 0x3340, R0 ;  /* 0x000033402f0e7816 */ /* 0x000fe20000000000 */
[----:B------:R-:W-:Y:S01]  /*5450*/  IMAD R91, R62, 0x2, R89 ;  /* 0x000000023e5b7824 */ /* 0x000fe200078e0259 */
[----:B------:R-:W-:Y:S02]  /*5460*/  PRMT R13, R28, 0x3340, R45 ;  /* 0x000033401c0d7816 */ /* 0x000fe4000000002d */
[----:B------:R-:W-:Y:S01]  /*5470*/  F2FP.SATFINITE.E4M3.F32.PACK_AB_MERGE_C R31, R31, R32, RZ ;  /* 0x000000201f1f723e */ /* 0x000fe200048070ff */
[----:B------:R-:W-:Y:S01]  /*5480*/  IMAD R93, R62, 0x2, R91 ;  /* 0x000000023e5d7824 */ /* 0x000fe200078e025b */
[----:B------:R-:W-:-:S02]  /*5490*/  F2FP.SATFINITE.E4M3.F32.PACK_AB_MERGE_C R15, R15, R24, RZ ;  /* 0x000000180f0f723e */ /* 0x000fc400048070ff */
[----:B------:R-:W-:Y:S01]  /*54a0*/  F2FP.SATFINITE.E4M3.F32.PACK_AB_MERGE_C R46, R57, R46, RZ ;  /* 0x0000002e392e723e */ /* 0x000fe200048070ff */
[----:B------:R-:W-:Y:S01]  /*54b0*/  IMAD R95, R62, 0x2, R93 ;  /* 0x000000023e5f7824 */ /* 0x000fe200078e025d */
[----:B------:R-:W-:Y:S02]  /*54c0*/  LOP3.LUT R57, R36, 0xffff, RZ, 0xc0, !PT ;  /* 0x0000ffff24397812 */ /* 0x000fe400078ec0ff */
[----:B------:R-:W-:Y:S01]  /*54d0*/  PRMT R72, R13, 0x5410, R14 ;  /* 0x000054100d487816 */ /* 0x000fe2000000000e */
[----:B------:R-:W-:Y:S01]  /*54e0*/  IMAD R97, R62, 0x2, R95 ;  /* 0x000000023e617824 */ /* 0x000fe200078e025f */
[----:B------:R-:W-:Y:S02]  /*54f0*/  LOP3.LUT R36, R31, 0xffff, RZ, 0xc0, !PT ;  /* 0x0000ffff1f247812 */ /* 0x000fe400078ec0ff */
[----:B------:R-:W-:Y:S02]  /*5500*/  LOP3.LUT R59, R25, 0xffff, RZ, 0xc0, !PT ;  /* 0x0000ffff193b7812 */ /* 0x000fe400078ec0ff */
[----:B------:R-:W-:-:S02]  /*5510*/  LOP3.LUT R109, R15, 0xffff, RZ, 0xc0, !PT ;  /* 0x0000ffff0f6d7812 */ /* 0x000fc400078ec0ff */
[----:B------:R-:W-:Y:S02]  /*5520*/  SHF.R.U32.HI R13, RZ, 0x8, R76 ;  /* 0x00000008ff0d7819 */ /* 0x000fe4000001164c */
[----:B------:R-:W-:Y:S02]  /*5530*/  SHF.R.U32.HI R14, RZ, 0x8, R37 ;  /* 0x00000008ff0e7819 */ /* 0x000fe40000011625 */
[----:B------:R-:W-:Y:S02]  /*5540*/  F2FP.SATFINITE.E4M3.F32.PACK_AB_MERGE_C R74, R159, R74, RZ ;  /* 0x0000004a9f4a723e */ /* 0x000fe400048070ff */
[----:B------:R-:W-:Y:S02]  /*5550*/  F2FP.SATFINITE.E4M3.F32.PACK_AB_MERGE_C R70, R151, R70, RZ ;  /* 0x000000469746723e */ /* 0x000fe400048070ff */
[----:B------:R-:W-:Y:S02]  /*5560*/  LOP3.LUT R9, R9, 0xff800000, RZ, 0xc0, !PT ;  /* 0xff80000009097812 */ /* 0x000fe400078ec0ff */
[----:B------:R-:W-:-:S02]  /*5570*/  F2FP.SATFINITE.E4M3.F32.PACK_AB_MERGE_C R41, R41, R64, RZ ;  /* 0x000000402929723e */ /* 0x000fc400048070ff */
[----:B------:R-:W-:Y:S02]  /*5580*/  PRMT R15, R109, 0x3340, R0 ;  /* 0x000033406d0f7816 */ /* 0x000fe40000000000 */
[----:B------:R-:W-:Y:S02]  /*5590*/  PRMT R64, R36, 0x3340, R59 ;  /* 0x0000334024407816 */ /* 0x000fe4000000003b */
[----:B------:R-:W-:Y:S02]  /*55a0*/  LOP3.LUT R14, R14, 0xffff, RZ, 0xc0, !PT ;  /* 0x0000ffff0e0e7812 */ /* 0x000fe400078ec0ff */
[----:B------:R-:W-:Y:S02]  /*55b0*/  LOP3.LUT R13, R13, 0xffff, RZ, 0xc0, !PT ;  /* 0x0000ffff0d0d7812 */ /* 0x000fe400078ec0ff */
[----:B------:R-:W-:Y:S02]  /*55c0*/  F2FP.SATFINITE.E4M3.F32.PACK_AB_MERGE_C R29, R29, R30, RZ ;  /* 0x0000001e1d1d723e */ /* 0x000fe400048070ff */
[----:B------:R-:W-:-:S02]  /*55d0*/  F2FP.SATFINITE.E4M3.F32.PACK_AB_MERGE_C R19, R19, R26, RZ ;  /* 0x0000001a1313723e */ /* 0x000fc400048070ff */
[----:B------:R-:W-:Y:S02]  /*55e0*/  F2FP.SATFINITE.E4M3.F32.PACK_AB_MERGE_C R18, R17, R18, RZ ;  /* 0x000000121112723e */ /* 0x000fe400048070ff */
[----:B------:R-:W-:Y:S02]  /*55f0*/  LOP3.LUT R74, R74, 0xffff, RZ, 0xc0, !PT ;  /* 0x0000ffff4a4a7812 */ /* 0x000fe400078ec0ff */
[----:B------:R-:W-:Y:S02]  /*5600*/  LOP3.LUT R39, R70, 0xffff, RZ, 0xc0, !PT ;  /* 0x0000ffff46277812 */ /* 0x000fe400078ec0ff */
[----:B------:R-:W-:Y:S02]  /*5610*/  FSEL R132, RZ, -23, P2 ;  /* 0xc1b80000ff847808 */ /* 0x000fe40001000000 */
[----:B------:R-:W-:Y:S01]  /*5620*/  I2FP.F32.S32 R11, R9 ;  /* 0x00000009000b7245 */ /* 0x000fe20000201400 */
[----:B------:R-:W-:Y:S01]  /*5630*/  IMAD.IADD R9, R20, 0x1, -R9 ;  /* 0x0000000114097824 */ /* 0x000fe200078e0a09 */
[----:B------:R-:W-:-:S02]  /*5640*/  F2FP.SATFINITE.E4M3.F32.PACK_AB_MERGE_C R68, R143, R68, RZ ;  /* 0x000000448f44723e */ /* 0x000fc400048070ff */
[----:B------:R-:W-:Y:S01]  /*5650*/  F2FP.SATFINITE.E4M3.F32.PACK_AB_MERGE_C R42, R55, R42, RZ ;  /* 0x0000002a372a723e */ /* 0x000fe200048070ff */
[----:B------:R-:W-:Y:S01]  /*5660*/  FFMA.FTZ R132, R11, 1.1920928955078125e-07, R132 ;  /* 0x340000000b847823 */ /* 0x000fe20000010084 */
[----:B------:R-:W-:Y:S01]  /*5670*/  LEA.HI R5, R107, R106, RZ, 0x1f ;  /* 0x0000006a6b057211 */ /* 0x000fe200078ff8ff */
[----:B------:R-:W-:Y:S01]  /*5680*/  FADD R9, R9, -1 ;  /* 0xbf80000009097421 */ /* 0x000fe20000000000 */
[----:B------:R-:W-:Y:S02]  /*5690*/  F2FP.SATFINITE.E4M3.F32.PACK_AB_MERGE_C R10, R111, R48, RZ ;  /* 0x000000306f0a723e */ /* 0x000fe400048070ff */
[----:B------:R-:W-:Y:S02]  /*56a0*/  LOP3.LUT R55, R38, 0xffff, RZ, 0xc0, !PT ;  /* 0x0000ffff26377812 */ /* 0x000fe400078ec0ff */
[----:B------:R-:W-:Y:S02]  /*56b0*/  PRMT R64, R64, 0x5410, R15 ;  /* 0x0000541040407816 */ /* 0x000fe4000000000f */
[----:B------:R-:W-:-:S02]  /*56c0*/  PRMT R25, R13, 0x3340, R14 ;  /* 0x000033400d197816 */ /* 0x000fc4000000000e */
[----:B------:R-:W-:Y:S02]  /*56d0*/  F2FP.SATFINITE.E4M3.F32.PACK_AB_MERGE_C R49, R49, R52, RZ ;  /* 0x000000343131723e */ /* 0x000fe400048070ff */
[----:B------:R-:W-:Y:S02]  /*56e0*/  F2FP.SATFINITE.E4M3.F32.PACK_AB_MERGE_C R22, R22, R43, RZ ;  /* 0x0000002b1616723e */ /* 0x000fe400048070ff */
[----:B------:R-:W-:Y:S02]  /*56f0*/  LOP3.LUT R38, R29, 0xffff, RZ, 0xc0, !PT ;  /* 0x0000ffff1d267812 */ /* 0x000fe400078ec0ff */
[----:B------:R-:W-:Y:S02]  /*5700*/  LOP3.LUT R107, R19, 0xffff, RZ, 0xc0, !PT ;  /* 0x0000ffff136b7812 */ /* 0x000fe400078ec0ff */
[----:B------:R-:W-:Y:S02]  /*5710*/  LOP3.LUT R111, R18, 0xffff, RZ, 0xc0, !PT ;  /* 0x0000ffff126f7812 */ /* 0x000fe400078ec0ff */
[----:B------:R-:W-:-:S02]  /*5720*/  SHF.R.U32.HI R15, RZ, 0x8, R147 ;  /* 0x00000008ff0f7819 */ /* 0x000fc40000011693 */
[----:B------:R-:W-:Y:S02]  /*5730*/  SHF.R.U32.HI R14, RZ, 0x8, R39 ;  /* 0x00000008ff0e7819 */ /* 0x000fe40000011627 */
[----:B------:R-:W-:Y:S02]  /*5740*/  SHF.R.U32.HI R13, RZ, 0x8, R74 ;  /* 0x00000008ff0d7819 */ /* 0x000fe4000001164a */
[----:B------:R-:W-:Y:S02]  /*5750*/  LOP3.LUT R43, R68, 0xffff, RZ, 0xc0, !PT ;  /* 0x0000ffff442b7812 */ /* 0x000fe400078ec0ff */
[----:B------:R-:W-:Y:S02]  /*5760*/  F2FP.SATFINITE.E4M3.F32.PACK_AB_MERGE_C R11, R137, R66, RZ ;  /* 0x00000042890b723e */ /* 0x000fe400048070ff */
[----:B------:R-:W-:Y:S02]  /*5770*/  LOP3.LUT R41, R41, 0xffff, RZ, 0xc0, !PT ;  /* 0x0000ffff29297812 */ /* 0x000fe400078ec0ff */
[----:B------:R-:W-:-:S02]  /*5780*/  LOP3.LUT R49, R49, 0xffff, RZ, 0xc0, !PT ;  /* 0x0000ffff31317812 */ /* 0x000fc400078ec0ff */
[----:B------:R-:W-:Y:S02]  /*5790*/  PRMT R19, R111, 0x3340, R0 ;  /* 0x000033406f137816 */ /* 0x000fe40000000000 */
[----:B------:R-:W-:Y:S02]  /*57a0*/  PRMT R66, R38, 0x3340, R107 ;  /* 0x0000334026427816 */ /* 0x000fe4000000006b */
[----:B------:R-:W-:Y:S02]  /*57b0*/  LOP3.LUT R15, R15, 0xffff, RZ, 0xc0, !PT ;  /* 0x0000ffff0f0f7812 */ /* 0x000fe400078ec0ff */
[----:B------:R-:W-:Y:S02]  /*57c0*/  LOP3.LUT R14, R14, 0xffff, RZ, 0xc0, !PT ;  /* 0x0000ffff0e0e7812 */ /* 0x000fe400078ec0ff */
[----:B------:R-:W-:Y:S02]  /*57d0*/  LOP3.LUT R13, R13, 0xffff, RZ, 0xc0, !PT ;  /* 0x0000ffff0d0d7812 */ /* 0x000fe400078ec0ff */
[----:B------:R-:W-:-:S02]  /*57e0*/  SHF.R.U32.HI R18, RZ, 0x8, R43 ;  /* 0x00000008ff127819 */ /* 0x000fc4000001162b */
[--C-:B------:R-:W-:Y:S02]  /*57f0*/  PRMT R24, R43, 0x3340, R0.reuse ;  /* 0x000033402b187816 */ /* 0x100fe40000000000 */
[----:B------:R-:W-:Y:S02]  /*5800*/  PRMT R17, R74, 0x3340, R39 ;  /* 0x000033404a117816 */ /* 0x000fe40000000027 */
[----:B------:R-:W-:Y:S02]  /*5810*/  PRMT R33, R49, 0x3340, R0 ;  /* 0x0000334031217816 */ /* 0x000fe40000000000 */
[----:B------:R-:W-:Y:S02]  /*5820*/  PRMT R26, R41, 0x3340, R34 ;  /* 0x00003340291a7816 */ /* 0x000fe40000000022 */
[----:B------:R-:W-:Y:S02]  /*5830*/  PRMT R66, R66, 0x5410, R19 ;  /* 0x0000541042427816 */ /* 0x000fe40000000013 */
[----:B------:R-:W-:-:S02]  /*5840*/  PRMT R30, R15, 0x3340, R0 ;  /* 0x000033400f1e7816 */ /* 0x000fc40000000000 */
[----:B------:R-:W-:Y:S02]  /*5850*/  PRMT R29, R13, 0x3340, R14 ;  /* 0x000033400d1d7816 */ /* 0x000fe4000000000e */
[----:B------:R-:W-:Y:S02]  /*5860*/  LOP3.LUT R46, R46, 0xffff, RZ, 0xc0, !PT ;  /* 0x0000ffff2e2e7812 */ /* 0x000fe400078ec0ff */
[----:B------:R-:W-:Y:S02]  /*5870*/  LOP3.LUT R53, R42, 0xffff, RZ, 0xc0, !PT ;  /* 0x0000ffff2a357812 */ /* 0x000fe400078ec0ff */
[----:B------:R-:W-:Y:S02]  /*5880*/  LOP3.LUT R19, R18, 0xffff, RZ, 0xc0, !PT ;  /* 0x0000ffff12137812 */ /* 0x000fe400078ec0ff */
[----:B------:R-:W-:Y:S02]  /*5890*/  SHF.R.U32.HI R13, RZ, 0x8, R41 ;  /* 0x00000008ff0d7819 */ /* 0x000fe40000011629 */
[----:B------:R-:W-:-:S02]  /*58a0*/  SHF.R.U32.HI R15, RZ, 0x8, R34 ;  /* 0x00000008ff0f7819 */ /* 0x000fc40000011622 */
[----:B------:R-:W-:Y:S02]  /*58b0*/  SHF.R.U32.HI R14, RZ, 0x8, R28 ;  /* 0x00000008ff0e7819 */ /* 0x000fe4000001161c */
[----:B------:R-:W-:Y:S02]  /*58c0*/  SHF.R.U32.HI R18, RZ, 0x8, R45 ;  /* 0x00000008ff127819 */ /* 0x000fe4000001162d */
[----:B------:R-:W-:Y:S02]  /*58d0*/  PRMT R68, R17, 0x5410, R24 ;  /* 0x0000541011447816 */ /* 0x000fe40000000018 */
[----:B------:R-:W-:Y:S02]  /*58e0*/  PRMT R17, R26, 0x5410, R33 ;  /* 0x000054101a117816 */ /* 0x000fe40000000021 */
[----:B------:R-:W-:Y:S02]  /*58f0*/  F2FP.SATFINITE.E4M3.F32.PACK_AB_MERGE_C R44, R103, R44, RZ ;  /* 0x0000002c672c723e */ /* 0x000fe400048070ff */
[----:B------:R-:W-:Y:S01]  /*5900*/  F2FP.SATFINITE.E4M3.F32.PACK_AB_MERGE_C R40, R99, R40, RZ ;  /* 0x000000286328723e */ /* 0x000fe200048070ff */
[----:B------:R-:W-:Y:S01]  /*5910*/  IMAD R99, R62, 0x2, R97 ;  /* 0x000000023e637824 */ /* 0x000fe200078e0261 */
[----:B------:R-:W-:-:S02]  /*5920*/  PRMT R33, R55, 0x3340, R0 ;  /* 0x0000334037217816 */ /* 0x000fc40000000000 */
[----:B------:R-:W-:Y:S01]  /*5930*/  PRMT R24, R46, 0x3340, R53 ;  /* 0x000033402e187816 */ /* 0x000fe20000000035 */
[C---:B------:R-:W-:Y:S01]  /*5940*/  IMAD R101, R62.reuse, 0x2, R99 ;  /* 0x000000023e657824 */ /* 0x040fe200078e0263 */
[----:B------:R-:W-:Y:S02]  /*5950*/  LOP3.LUT R15, R15, 0xffff, RZ, 0xc0, !PT ;  /* 0x0000ffff0f0f7812 */ /* 0x000fe400078ec0ff */
[----:B------:R-:W-:Y:S01]  /*5960*/  LOP3.LUT R28, R13, 0xffff, RZ, 0xc0, !PT ;  /* 0x0000ffff0d1c7812 */ /* 0x000fe200078ec0ff */
[----:B------:R-:W-:Y:S01]  /*5970*/  IMAD R103, R62, 0x2, R101 ;  /* 0x000000023e677824 */ /* 0x000fe200078e0265 */
[----:B------:R-:W-:Y:S02]  /*5980*/  LOP3.LUT R18, R18, 0xffff, RZ, 0xc0, !PT ;  /* 0x0000ffff12127812 */ /* 0x000fe400078ec0ff */
[----:B------:R-:W-:Y:S01]  /*5990*/  LOP3.LUT R13, R14, 0xffff, RZ, 0xc0, !PT ;  /* 0x0000ffff0e0d7812 */ /* 0x000fe200078ec0ff */
[----:B------:R-:W-:Y:S01]  /*59a0*/  IMAD R105, R62, 0x2, R103 ;  /* 0x000000023e697824 */ /* 0x000fe200078e0267 */
[----:B------:R-:W-:-:S02]  /*59b0*/  PRMT R32, R19, 0x3340, R0 ;  /* 0x0000334013207816 */ /* 0x000fc40000000000 */
[----:B------:R-:W-:Y:S01]  /*59c0*/  LOP3.LUT R51, R44, 0xffff, RZ, 0xc0, !PT ;  /* 0x0000ffff2c337812 */ /* 0x000fe200078ec0ff */
[----:B------:R-:W-:Y:S01]  /*59d0*/  IMAD R58, R62, 0x2, R105 ;  /* 0x000000023e3a7824 */ /* 0x000fe200078e0269 */
[----:B------:R-:W-:Y:S02]  /*59e0*/  LOP3.LUT R40, R40, 0xffff, RZ, 0xc0, !PT ;  /* 0x0000ffff28287812 */ /* 0x000fe400078ec0ff */
[----:B------:R-:W-:Y:S01]  /*59f0*/  PRMT R24, R24, 0x5410, R33 ;  /* 0x0000541018187816 */ /* 0x000fe20000000021 */
[----:B------:R-:W-:Y:S01]  /*5a00*/  IMAD R56, R62, 0x2, R58 ;  /* 0x000000023e387824 */ /* 0x000fe200078e023a */
[----:B------:R-:W-:Y:S02]  /*5a10*/  SHF.R.U32.HI R19, RZ, 0x8, R49 ;  /* 0x00000008ff137819 */ /* 0x000fe40000011631 */
[----:B------:R-:W-:Y:S01]  /*5a20*/  PRMT R31, R28, 0x3340, R15 ;  /* 0x000033401c1f7816 */ /* 0x000fe2000000000f */
[----:B------:R-:W-:Y:S01]  /*5a30*/  IMAD R54, R62, 0x2, R56 ;  /* 0x000000023e367824 */ /* 0x000fe200078e0238 */
[----:B------:R-:W-:-:S02]  /*5a40*/  PRMT R33, R13, 0x3340, R18 ;  /* 0x000033400d217816 */ /* 0x000fc40000000012 */
[----:B------:R-:W-:Y:S01]  /*5a50*/  SHF.R.U32.HI R15, RZ, 0x8, R53 ;  /* 0x00000008ff0f7819 */ /* 0x000fe20000011635 */
[C---:B------:R-:W-:Y:S01]  /*5a60*/  IMAD R52, R62.reuse, 0x2, R54 ;  /* 0x000000023e347824 */ /* 0x040fe200078e0236 */
[----:B------:R-:W-:Y:S02]  /*5a70*/  SHF.R.U32.HI R14, RZ, 0x8, R46 ;  /* 0x00000008ff0e7819 */ /* 0x000fe4000001162e */
[----:B------:R-:W-:Y:S01]  /*5a80*/  SHF.R.U32.HI R13, RZ, 0x8, R47 ;  /* 0x00000008ff0d7819 */ /* 0x000fe2000001162f */
[C---:B------:R-:W-:Y:S01]  /*5a90*/  IMAD R50, R62.reuse, 0x2, R52 ;  /* 0x000000023e327824 */ /* 0x040fe200078e0234 */
[----:B------:R-:W-:Y:S02]  /*5aa0*/  PRMT R35, R57, 0x3340, R0 ;  /* 0x0000334039237816 */ /* 0x000fe40000000000 */
[----:B------:R-:W-:Y:S01]  /*5ab0*/  PRMT R26, R51, 0x3340, R40 ;  /* 0x00003340331a7816 */ /* 0x000fe20000000028 */
[----:B------:R-:W-:Y:S01]  /*5ac0*/  IMAD R48, R62, 0x2, R50 ;  /* 0x000000023e307824 */ /* 0x000fe200078e0232 */
[----:B------:R-:W-:-:S02]  /*5ad0*/  LOP3.LUT R19, R19, 0xffff, RZ, 0xc0, !PT ;  /* 0x0000ffff13137812 */ /* 0x000fc400078ec0ff */
[----:B------:R-:W-:Y:S01]  /*5ae0*/  SHF.R.U32.HI R18, RZ, 0x8, R55 ;  /* 0x00000008ff127819 */ /* 0x000fe20000011637 */
[----:B------:R-:W-:Y:S01]  /*5af0*/  IMAD R46, R62, 0x2, R48 ;  /* 0x000000023e2e7824 */ /* 0x000fe200078e0230 */
[----:B------:R-:W-:Y:S02]  /*5b00*/  LOP3.LUT R15, R15, 0xffff, RZ, 0xc0, !PT ;  /* 0x0000ffff0f0f7812 */ /* 0x000fe400078ec0ff */
[----:B------:R-:W-:Y:S01]  /*5b10*/  LOP3.LUT R14, R14, 0xffff, RZ, 0xc0, !PT ;  /* 0x0000ffff0e0e7812 */ /* 0x000fe200078ec0ff */
[----:B------:R-:W-:Y:S01]  /*5b20*/  IMAD R44, R62, 0x2, R46 ;  /* 0x000000023e2c7824 */ /* 0x000fe200078e022e */
[----:B------:R-:W-:Y:S02]  /*5b30*/  LOP3.LUT R13, R13, 0xffff, RZ, 0xc0, !PT ;  /* 0x0000ffff0d0d7812 */ /* 0x000fe400078ec0ff */
[----:B------:R-:W-:Y:S01]  /*5b40*/  PRMT R26, R26, 0x5410, R35 ;  /* 0x000054101a1a7816 */ /* 0x000fe20000000023 */
[----:B------:R-:W-:Y:S01]  /*5b50*/  IMAD R42, R62, 0x2, R44 ;  /* 0x000000023e2a7824 */ /* 0x000fe200078e022c */
[----:B------:R-:W-:-:S02]  /*5b60*/  PRMT R34, R19, 0x3340, R0 ;  /* 0x0000334013227816 */ /* 0x000fc40000000000 */
[----:B------:R-:W-:Y:S02]  /*5b70*/  LOP3.LUT R19, R18, 0xffff, RZ, 0xc0, !PT ;  /* 0x0000ffff12137812 */ /* 0x000fe400078ec0ff */
[----:B------:R-:W-:Y:S02]  /*5b80*/  PRMT R35, R14, 0x3340, R15 ;  /* 0x000033400e237816 */ /* 0x000fe4000000000f */
[----:B------:R-:W-:Y:S02]  /*5b90*/  PRMT R74, R13, 0x3340, R0 ;  /* 0x000033400d4a7816 */ /* 0x000fe40000000000 */
[----:B------:R-:W-:Y:S02]  /*5ba0*/  SHF.R.U32.HI R15, RZ, 0x8, R57 ;  /* 0x00000008ff0f7819 */ /* 0x000fe40000011639 */
[----:B------:R-:W-:Y:S02]  /*5bb0*/  SHF.R.U32.HI R13, RZ, 0x8, R51 ;  /* 0x00000008ff0d7819 */ /* 0x000fe40000011633 */
[----:B------:R-:W-:Y:S01]  /*5bc0*/  SHF.R.U32.HI R14, RZ, 0x8, R40 ;  /* 0x00000008ff0e7819 */ /* 0x000fe20000011628 */
[----:B------:R-:W-:Y:S01]  /*5bd0*/  IMAD R40, R62, 0x2, R42 ;  /* 0x000000023e287824 */ /* 0x000fe200078e022a */
[----:B------:R-:W-:-:S02]  /*5be0*/  PRMT R76, R19, 0x3340, R0 ;  /* 0x00003340134c7816 */ /* 0x000fc40000000000 */
[----:B------:R-:W-:Y:S02]  /*5bf0*/  SHF.R.U32.HI R19, RZ, 0x8, R59 ;  /* 0x00000008ff137819 */ /* 0x000fe4000001163b */
[----:B------:R-:W-:Y:S02]  /*5c00*/  LOP3.LUT R15, R15, 0xffff, RZ, 0xc0, !PT ;  /* 0x0000ffff0f0f7812 */ /* 0x000fe400078ec0ff */
[----:B------:R-:W-:Y:S02]  /*5c10*/  SHF.R.U32.HI R18, RZ, 0x8, R36 ;  /* 0x00000008ff127819 */ /* 0x000fe40000011624 */
[----:B------:R-:W-:Y:S02]  /*5c20*/  LOP3.LUT R14, R14, 0xffff, RZ, 0xc0, !PT ;  /* 0x0000ffff0e0e7812 */ /* 0x000fe400078ec0ff */
[----:B------:R-:W-:Y:S02]  /*5c30*/  LOP3.LUT R13, R13, 0xffff, RZ, 0xc0, !PT ;  /* 0x0000ffff0d0d7812 */ /* 0x000fe400078ec0ff */
[----:B------:R-:W-:-:S02]  /*5c40*/  LOP3.LUT R28, R19, 0xffff, RZ, 0xc0, !PT ;  /* 0x0000ffff131c7812 */ /* 0x000fc400078ec0ff */
[----:B------:R-:W-:Y:S02]  /*5c50*/  PRMT R78, R15, 0x3340, R0 ;  /* 0x000033400f4e7816 */ /* 0x000fe40000000000 */
[----:B------:R-:W-:Y:S02]  /*5c60*/  LOP3.LUT R37, R18, 0xffff, RZ, 0xc0, !PT ;  /* 0x0000ffff12257812 */ /* 0x000fe400078ec0ff */
[----:B------:R-:W-:Y:S02]  /*5c70*/  PRMT R19, R13, 0x3340, R14 ;  /* 0x000033400d137816 */ /* 0x000fe4000000000e */
[----:B------:R-:W-:Y:S02]  /*5c80*/  SHF.R.U32.HI R15, RZ, 0x8, R109 ;  /* 0x00000008ff0f7819 */ /* 0x000fe4000001166d */
[----:B------:R-:W-:Y:S02]  /*5c90*/  SHF.R.U32.HI R14, RZ, 0x8, R107 ;  /* 0x00000008ff0e7819 */ /* 0x000fe4000001166b */
[----:B------:R-:W-:Y:S01]  /*5ca0*/  SHF.R.U32.HI R13, RZ, 0x8, R38 ;  /* 0x00000008ff0d7819 */ /* 0x000fe20000011626 */
[----:B------:R-:W-:Y:S01]  /*5cb0*/  IMAD R38, R62, 0x2, R40 ;  /* 0x000000023e267824 */ /* 0x000fe200078e0228 */
[----:B------:R-:W-:-:S02]  /*5cc0*/  PRMT R37, R37, 0x3340, R28 ;  /* 0x0000334025257816 */ /* 0x000fc4000000001c */
[----:B------:R-:W-:Y:S01]  /*5cd0*/  LOP3.LUT R15, R15, 0xffff, RZ, 0xc0, !PT ;  /* 0x0000ffff0f0f7812 */ /* 0x000fe200078ec0ff */
[----:B------:R-:W-:Y:S01]  /*5ce0*/  IMAD R36, R62, 0x2, R38 ;  /* 0x000000023e247824 */ /* 0x000fe200078e0226 */
[----:B------:R-:W-:Y:S02]  /*5cf0*/  SHF.R.U32.HI R18, RZ, 0x8, R111 ;  /* 0x00000008ff127819 */ /* 0x000fe4000001166f */
[----:B------:R-:W-:Y:S02]  /*5d00*/  LOP3.LUT R28, R14, 0xffff, RZ, 0xc0, !PT ;  /* 0x0000ffff0e1c7812 */ /* 0x000fe400078ec0ff */
[----:B------:R-:W-:Y:S02]  /*5d10*/  LOP3.LUT R13, R13, 0xffff, RZ, 0xc0, !PT ;  /* 0x0000ffff0d0d7812 */ /* 0x000fe400078ec0ff */
[----:B------:R-:W-:Y:S02]  /*5d20*/  PRMT R14, R15, 0x3340, R0 ;  /* 0x000033400f0e7816 */ /* 0x000fe40000000000 */
[----:B------:R-:W-:-:S02]  /*5d30*/  LOP3.LUT R39, R18, 0xffff, RZ, 0xc0, !PT ;  /* 0x0000ffff12277812 */ /* 0x000fc400078ec0ff */
[----:B------:R-:W-:Y:S01]  /*5d40*/  PRMT R15, R13, 0x3340, R28 ;  /* 0x000033400d0f7816 */ /* 0x000fe2000000001c */
[----:B------:R-:W-:Y:S01]  /*5d50*/  IMAD.IADD R13, R7, 0x1, -R8 ;  /* 0x00000001070d7824 */ /* 0x000fe200078e0a08 */
[----:B------:R-:W-:Y:S01]  /*5d60*/  PRMT R82, R39, 0x3340, R0 ;  /* 0x0000334027527816 */ /* 0x000fe20000000000 */
[----:B------:R-:W-:Y:S01]  /*5d70*/  IMAD.MOV.U32 R39, RZ, RZ, 0x3dc6b27f ;  /* 0x3dc6b27fff277424 */ /* 0x000fe200078e00ff */
[----:B------:R-:W-:Y:S01]  /*5d80*/  F2FP.SATFINITE.E4M3.F32.PACK_AB_MERGE_C R12, R12, R141, RZ ;  /* 0x0000008d0c0c723e */ /* 0x000fe200048070ff */
[----:B------:R-:W-:Y:S01]  /*5d90*/  FADD R18, R13, -1 ;  /* 0xbf8000000d127421 */ /* 0x000fe20000000000 */
[----:B------:R-:W-:Y:S01]  /*5da0*/  PRMT R82, R15, 0x5410, R82 ;  /* 0x000054100f527816 */ /* 0x000fe20000000052 */
[-C--:B------:R-:W-:Y:S01]  /*5db0*/  FFMA.FTZ R8, R9, R39.reuse, -0.16845393180847167969 ;  /* 0xbe2c7f3009087423 */ /* 0x080fe20000010027 */
[----:B------:R-:W-:Y:S01]  /*5dc0*/  PRMT R80, R37, 0x5410, R14 ;  /* 0x0000541025507816 */ /* 0x000fe2000000000e */
[C---:B------:R-:W-:Y:S01]  /*5dd0*/  FFMA.FTZ R13, R18.reuse, R39, -0.16845393180847167969 ;  /* 0xbe2c7f30120d7423 */ /* 0x040fe20000010027 */
[----:B------:R-:W-:Y:S01]  /*5de0*/  PRMT R25, R25, 0x5410, R30 ;  /* 0x0000541019197816 */ /* 0x000fe2000000001e */
[----:B------:R-:W-:Y:S01]  /*5df0*/  FFMA.FTZ R8, R9, R8, 0.1716887056827545166 ;  /* 0x3e2fcf2a09087423 */ /* 0x000fe20000010008 */
[----:B------:R-:W-:Y:S01]  /*5e00*/  PRMT R78, R19, 0x5410, R78 ;  /* 0x00005410134e7816 */ /* 0x000fe2000000004e */
[----:B------:R-:W-:Y:S01]  /*5e10*/  FFMA.FTZ R13, R18, R13, 0.1716887056827545166 ;  /* 0x3e2fcf2a120d7423 */ /* 0x000fe2000001000d */
[----:B------:R-:W-:Y:S01]  /*5e20*/  LOP3.LUT R14, R12, 0xffff, RZ, 0xc0, !PT ;  /* 0x0000ffff0c0e7812 */ /* 0x000fe200078ec0ff */
[----:B------:R-:W-:Y:S01]  /*5e30*/  FFMA.FTZ R8, R9, R8, -0.17900948226451873779 ;  /* 0xbe374e4309087423 */ /* 0x000fe20000010008 */
[----:B------:R-:W-:Y:S01]  /*5e40*/  PRMT R70, R29, 0x5410, R32 ;  /* 0x000054101d467816 */ /* 0x000fe20000000020 */
[C---:B------:R-:W-:Y:S01]  /*5e50*/  FFMA.FTZ R13, R18.reuse, R13, -0.17900948226451873779 ;  /* 0xbe374e43120d7423 */ /* 0x040fe2000001000d */
[----:B------:R-:W-:Y:S01]  /*5e60*/  LOP3.LUT R19, R11, 0xffff, RZ, 0xc0, !PT ;  /* 0x0000ffff0b137812 */ /* 0x000fe200078ec0ff */
[----:B------:R-:W-:Y:S01]  /*5e70*/  FFMA.FTZ R8, R9, R8, 0.20512372255325317383 ;  /* 0x3e520bf409087423 */ /* 0x000fe20000010008 */
[----:B------:R-:W-:Y:S01]  /*5e80*/  PRMT R12, R27, 0x4210, R14 ;  /* 0x000042101b0c7816 */ /* 0x000fe2000000000e */
[----:B------:R-:W-:Y:S01]  /*5e90*/  FFMA.FTZ R13, R18, R13, 0.20512372255325317383 ;  /* 0x3e520bf4120d7423 */ /* 0x000fe2000001000d */
[----:B------:R-:W-:Y:S01]  /*5ea0*/  F2FP.SATFINITE.E4M3.F32.PACK_AB_MERGE_C R16, R16, R115, RZ ;  /* 0x000000731010723e */ /* 0x000fe200048070ff */
[----:B------:R-:W-:Y:S01]  /*5eb0*/  FFMA.FTZ R8, R9, R8, -0.24046532809734344482 ;  /* 0xbe763c8b09087423 */ /* 0x000fe20000010008 */
[----:B------:R-:W-:Y:S01]  /*5ec0*/  PRMT R51, R31, 0x5410, R34 ;  /* 0x000054101f337816 */ /* 0x000fe20000000022 */
[----:B------:R-:W-:Y:S01]  /*5ed0*/  FFMA.FTZ R13, R18, R13, -0.24046532809734344482 ;  /* 0xbe763c8b120d7423 */ /* 0x000fe2000001000d */
[----:B------:R-:W-:Y:S01]  /*5ee0*/  LOP3.LUT R16, R16, 0xffff, RZ, 0xc0, !PT ;  /* 0x0000ffff10107812 */ /* 0x000fe200078ec0ff */
[----:B------:R-:W-:Y:S01]  /*5ef0*/  FFMA.FTZ R8, R9, R8, 0.28857114911079406738 ;  /* 0x3e93bf9909087423 */ /* 0x000fe20000010008 */
[----:B------:R-:W-:Y:S01]  /*5f00*/  LOP3.LUT R134, R134, 0xff0, RZ, 0xc0, !PT ;  /* 0x00000ff086867812 */ /* 0x000fe200078ec0ff */
[----:B------:R-:W-:Y:S01]  /*5f10*/  FFMA.FTZ R13, R18, R13, 0.28857114911079406738 ;  /* 0x3e93bf99120d7423 */ /* 0x000fe2000001000d */
[----:B------:R-:W-:-:S02]  /*5f20*/  IMAD R28, R62, 0x2, R36 ;  /* 0x000000023e1c7824 */ /* 0x000fc400078e0224 */
[----:B------:R-:W-:Y:S01]  /*5f30*/  FFMA.FTZ R8, R9, R8, -0.36067417263984680176 ;  /* 0xbeb8aa4909087423 */ /* 0x000fe20000010008 */
[----:B------:R-:W-:Y:S01]  /*5f40*/  PRMT R74, R33, 0x5410, R74 ;  /* 0x00005410214a7816 */ /* 0x000fe2000000004a */
[----:B------:R-:W-:Y:S01]  /*5f50*/  FFMA.FTZ R13, R18, R13, -0.36067417263984680176 ;  /* 0xbeb8aa49120d7423 */ /* 0x000fe2000001000d */
[----:B------:R-:W-:Y:S02]  /*5f60*/  IMAD R30, R62, 0x2, R28 ;  /* 0x000000023e1e7824 */ /* 0x000fe400078e021c */
[----:B------:R-:W-:Y:S01]  /*5f70*/  FFMA.FTZ R8, R9, R8, 0.48089820146560668945 ;  /* 0x3ef6384a09087423 */ /* 0x000fe20000010008 */
[----:B------:R-:W-:Y:S01]  /*5f80*/  ISETP.GE.U32.AND P0, PT, R20, 0x7f800000, PT ;  /* 0x7f8000001400780c */ /* 0x000fe20003f06070 */
[----:B------:R-:W-:Y:S01]  /*5f90*/  FFMA.FTZ R15, R18, R13, 0.48089820146560668945 ;  /* 0x3ef6384a120f7423 */ /* 0x000fe2000001000d */
[----:B------:R-:W-:Y:S01]  /*5fa0*/  PRMT R13, R25, 0x5210, R14 ;  /* 0x00005210190d7816 */ /* 0x000fe2000000000e */
[----:B------:R-:W-:Y:S01]  /*5fb0*/  FFMA.FTZ R8, R9, R8, -0.72134751081466674805 ;  /* 0xbf38aa3b09087423 */ /* 0x000fe20000010008 */
[----:B------:R-:W-:Y:S01]  /*5fc0*/  PRMT R14, R68, 0x4210, R19 ;  /* 0x00004210440e7816 */ /* 0x000fe20000000013 */
[----:B------:R-:W-:Y:S01]  /*5fd0*/  FFMA.FTZ R15, R18, R15, -0.72134751081466674805 ;  /* 0xbf38aa3b120f7423 */ /* 0x000fe2000001000f */
[----:B------:R-:W-:-:S02]  /*5fe0*/  IMAD R32, R62, 0x2, R30 ;  /* 0x000000023e207824 */ /* 0x000fc400078e021e */
[----:B------:R-:W-:Y:S01]  /*5ff0*/  FMUL R8, R9, R8 ;  /* 0x0000000809087220 */ /* 0x000fe20000400000 */
[----:B------:R-:W-:Y:S01]  /*6000*/  PRMT R76, R35, 0x5410, R76 ;  /* 0x00005410234c7816 */ /* 0x000fe2000000004c */
[----:B------:R-:W-:Y:S01]  /*6010*/  FMUL R11, R18, R15 ;  /* 0x0000000f120b7220 */ /* 0x000fe20000400000 */
[----:B------:R-:W-:Y:S01]  /*6020*/  PRMT R15, R70, 0x5210, R19 ;  /* 0x00005210460f7816 */ /* 0x000fe20000000013 */
[----:B------:R-:W-:Y:S01]  /*6030*/  BAR.SYNC.DEFER_BLOCKING 0x0 ;  /* 0x0000000000007b1d */ /* 0x000fe20000010000 */
[C---:B------:R-:W-:Y:S01]  /*6040*/  FMUL R8, R9.reuse, R8 ;  /* 0x0000000809087220 */ /* 0x040fe20000400000 */
[----:B------:R-:W-:Y:S01]  /*6050*/  FMUL R11, R18, R11 ;  /* 0x0000000b120b7220 */ /* 0x000fe20000400000 */
[----:B------:R-:W-:Y:S01]  /*6060*/  IMAD R34, R62, 0x2, R32 ;  /* 0x000000023e227824 */ /* 0x000fe200078e0220 */
[----:B------:R-:W-:Y:S01]  /*6070*/  LOP3.LUT R25, R22, 0xffff, RZ, 0xc0, !PT ;  /* 0x0000ffff16197812 */ /* 0x000fe200078ec0ff */
[----:B------:R-:W-:Y:S01]  /*6080*/  FFMA.FTZ R9, R9, 1.4426950216293334961, R8 ;  /* 0x3fb8aa3b09097823 */ /* 0x000fe20000010008 */
[----:B------:R-:W-:Y:S01]  /*6090*/  FFMA.FTZ R18, R18, 1.4426950216293334961, R11 ;  /* 0x3fb8aa3b12127823 */ /* 0x000fe2000001000b */
[----:B------:R-:W-:Y:S01]  /*60a0*/  PRMT R8, R17, 0x4210, R16 ;  /* 0x0000421011087816 */ /* 0x000fe20000000010 */
[----:B------:R-:W-:-:S02]  /*60b0*/  IMAD R29, R62, 0x2, R34 ;  /* 0x000000023e1d7824 */ /* 0x000fc400078e0222 */
[----:B------:R-:W-:Y:S01]  /*60c0*/  FADD R132, R132, R9 ;  /* 0x0000000984847221 */ /* 0x000fe20000000000 */
[----:B------:R-:W-:Y:S01]  /*60d0*/  FADD R133, R133, R18 ;  /* 0x0000001285857221 */ /* 0x000fe20000000000 */
[----:B------:R-:W-:Y:S01]  /*60e0*/  PRMT R9, R51, 0x5210, R16 ;  /* 0x0000521033097816 */ /* 0x000fe20000000010 */
[----:B------:R-:W-:Y:S01]  /*60f0*/  IMAD R31, R62, 0x2, R29 ;  /* 0x000000023e1f7824 */ /* 0x000fe200078e021d */
[----:B------:R-:W-:Y:S02]  /*6100*/  LOP3.LUT R11, R10, 0xffff, RZ, 0xc0, !PT ;  /* 0x0000ffff0a0b7812 */ /* 0x000fe400078ec0ff */
[----:B------:R-:W-:Y:S01]  /*6110*/  LOP3.LUT R21, R21, 0xffff, RZ, 0xc0, !PT ;  /* 0x0000ffff15157812 */ /* 0x000fe200078ec0ff */
[----:B------:R-:W-:Y:S01]  /*6120*/  IMAD R33, R62, 0x2, R31 ;  /* 0x000000023e217824 */ /* 0x000fe200078e021f */
[--C-:B------:R-:W-:Y:S02]  /*6130*/  PRMT R10, R72, 0x4210, R11.reuse ;  /* 0x00004210480a7816 */ /* 0x100fe4000000000b */
[----:B------:R-:W-:Y:S01]  /*6140*/  PRMT R11, R74, 0x5210, R11 ;  /* 0x000052104a0b7816 */ /* 0x000fe2000000000b */
[----:B------:R-:W-:Y:S01]  /*6150*/  IMAD R35, R62, 0x2, R33 ;  /* 0x000000023e237824 */ /* 0x000fe200078e0221 */
[----:B------:R-:W-:-:S02]  /*6160*/  PRMT R24, R24, 0x4210, R25 ;  /* 0x0000421018187816 */ /* 0x000fc40000000019 */
[----:B------:R-:W-:Y:S01]  /*6170*/  PRMT R25, R76, 0x5210, R25 ;  /* 0x000052104c197816 */ /* 0x000fe20000000019 */
[----:B------:R0:W-:Y:S01]  /*6180*/  STSM.16.M88.4 [R88], R12 ;  /* 0x0000000c58007844 */ /* 0x0001e20000000200 */
[----:B------:R-:W-:Y:S01]  /*6190*/  IMAD R37, R62, 0x2, R35 ;  /* 0x000000023e257824 */ /* 0x000fe200078e0223 */
[----:B------:R-:W-:Y:S01]  /*61a0*/  PRMT R26, R26, 0x4210, R21 ;  /* 0x000042101a1a7816 */ /* 0x000fe20000000015 */
[----:B------:R-:W-:Y:S02]  /*61b0*/  BAR.SYNC.DEFER_BLOCKING 0x0 ;  /* 0x0000000000007b1d */ /* 0x000fe40000010000 */
[----:B------:R-:W-:Y:S01]  /*61c0*/  IMAD R39, R62, 0x2, R37 ;  /* 0x000000023e277824 */ /* 0x000fe200078e0225 */
[----:B------:R-:W-:Y:S02]  /*61d0*/  PRMT R27, R78, 0x5210, R21 ;  /* 0x000052104e1b7816 */ /* 0x000fe40000000015 */
[----:B------:R-:W-:Y:S01]  /*61e0*/  ISETP.GE.U32.AND P2, PT, R7, 0x7f800000, PT ;  /* 0x7f8000000700780c */ /* 0x000fe20003f46070 */
[----:B------:R-:W-:Y:S01]  /*61f0*/  IMAD R41, R62, 0x2, R39 ;  /* 0x000000023e297824 */ /* 0x000fe200078e0227 */
[----:B------:R-:W-:-:S02]  /*6200*/  LOP3.LUT R23, R23, 0xffff, RZ, 0xc0, !PT ;  /* 0x0000ffff17177812 */ /* 0x000fc400078ec0ff */
[----:B------:R-:W-:Y:S01]  /*6210*/  FSETP.NEU.AND P1, PT, R20, RZ, PT ;  /* 0x000000ff1400720b */ /* 0x000fe20003f2d000 */
[----:B------:R-:W-:Y:S01]  /*6220*/  IMAD R43, R62, 0x2, R41 ;  /* 0x000000023e2b7824 */ /* 0x000fe200078e0229 */
[----:B------:R-:W-:Y:S01]  /*6230*/  PRMT R21, R80, 0x5210, R23 ;  /* 0x0000521050157816 */ /* 0x000fe20000000017 */
[----:B0-----:R-:W-:Y:S01]  /*6240*/  @P0 IMAD.MOV.U32 R13, RZ, RZ, 0x7f800000 ;  /* 0x7f800000ff0d0424 */ /* 0x001fe200078e00ff */
[----:B------:R-:W-:Y:S01]  /*6250*/  LOP3.LUT R2, R2, 0x1f8, RZ, 0xc0, !PT ;  /* 0x000001f802027812 */ /* 0x000fe200078ec0ff */
[----:B------:R-:W-:Y:S02]  /*6260*/  IMAD R45, R62, 0x2, R43 ;  /* 0x000000023e2d7824 */ /* 0x000fe400078e022b */
[----:B------:R-:W-:Y:S02]  /*6270*/  @P0 FFMA.FTZ R132, R20, R13, +INF ;  /* 0x7f80000014840423 */ /* 0x000fe4000001000d */
[----:B------:R-:W-:Y:S01]  /*6280*/  @P2 IMAD.MOV.U32 R6, RZ, RZ, 0x7f800000 ;  /* 0x7f800000ff062424 */ /* 0x000fe200078e00ff */
[C---:B------:R-:W-:Y:S01]  /*6290*/  FSETP.NEU.AND P0, PT, R7.reuse, RZ, PT ;  /* 0x000000ff0700720b */ /* 0x040fe20003f0d000 */
[----:B------:R-:W-:Y:S01]  /*62a0*/  IMAD R47, R62, 0x2, R45 ;  /* 0x000000023e2f7824 */ /* 0x000fe200078e022d */
[----:B------:R-:W-:Y:S01]  /*62b0*/  PRMT R20, R64, 0x4210, R23 ;  /* 0x0000421040147816 */ /* 0x000fe20000000017 */
[----:B------:R-:W-:Y:S01]  /*62c0*/  @P2 FFMA.FTZ R133, R7, R6, +INF ;  /* 0x7f80000007852423 */ /* 0x000fe20000010006 */
[----:B------:R-:W-:Y:S01]  /*62d0*/  LOP3.LUT R7, R60, 0xffff, RZ, 0xc0, !PT ;  /* 0x0000ffff3c077812 */ /* 0x000fe200078ec0ff */
[----:B------:R-:W-:Y:S01]  /*62e0*/  IMAD R49, R62, 0x2, R47 ;  /* 0x000000023e317824 */ /* 0x000fe200078e022f */
[----:B------:R-:W0:Y:S02]  /*62f0*/  LDS.128 R16, [R134+UR19] ;  /* 0x0000001386107984 */ /* 0x000e240008000c00 */
[----:B------:R-:W-:Y:S01]  /*6300*/  PRMT R22, R66, 0x4210, R7 ;  /* 0x0000421042167816 */ /* 0x000fe20000000007 */
[----:B------:R-:W-:Y:S01]  /*6310*/  IMAD R51, R62, 0x2, R49 ;  /* 0x000000023e337824 */ /* 0x000fe200078e0231 */
[----:B------:R-:W-:Y:S01]  /*6320*/  BAR.SYNC.DEFER_BLOCKING 0x0 ;  /* 0x0000000000007b1d */ /* 0x000fe20000010000 */
[----:B------:R-:W-:-:S02]  /*6330*/  PRMT R23, R82, 0x5210, R7 ;  /* 0x0000521052177816 */ /* 0x000fc40000000007 */
[----:B------:R-:W-:-:S05]  /*6340*/  IMAD R53, R62, 0x2, R51 ;  /* 0x000000023e357824 */ /* 0x000fca00078e0233 */
[----:B------:R-:W1:Y:S01]  /*6350*/  LDC.64 R6, c[0x0][0x228] ;  /* 0x00008a00ff067b82 */ /* 0x000e620000000a00 */
[----:B------:R-:W-:-:S04]  /*6360*/  IMAD R55, R62, 0x2, R53 ;  /* 0x000000023e377824 */ /* 0x000fc800078e0235 */
[----:B------:R-:W-:-:S04]  /*6370*/  IMAD R57, R62, 0x2, R55 ;  /* 0x000000023e397824 */ /* 0x000fc800078e0237 */
[----:B------:R-:W-:-:S04]  /*6380*/  IMAD R59, R62, 0x2, R57 ;  /* 0x000000023e3b7824 */ /* 0x000fc800078e0239 */
[----:B------:R-:W-:-:S04]  /*6390*/  IMAD R117, R62, 0x2, R59 ;  /* 0x000000023e757824 */ /* 0x000fc800078e023b */
[C---:B------:R-:W-:Y:S01]  /*63a0*/  IMAD R119, R62.reuse, 0x2, R117 ;  /* 0x000000023e777824 */ /* 0x040fe200078e0275 */
[----:B------:R-:W-:Y:S03]  /*63b0*/  STSM.16.M88.4 [R88], R8 ;  /* 0x0000000858007844 */ /* 0x000fe60000000200 */
[C---:B------:R-:W-:Y:S01]  /*63c0*/  IMAD R121, R62.reuse, 0x2, R119 ;  /* 0x000000023e797824 */ /* 0x040fe200078e0277 */
[----:B------:R-:W-:Y:S03]  /*63d0*/  BAR.SYNC.DEFER_BLOCKING 0x0 ;  /* 0x0000000000007b1d */ /* 0x000fe60000010000 */
[----:B------:R-:W-:-:S04]  /*63e0*/  IMAD R123, R62, 0x2, R121 ;  /* 0x000000023e7b7824 */ /* 0x000fc800078e0279 */
[C---:B------:R-:W-:Y:S01]  /*63f0*/  IMAD R125, R62.reuse, 0x2, R123 ;  /* 0x000000023e7d7824 */ /* 0x040fe200078e027b */
[C---:B0-----:R-:W-:Y:S02]  /*6400*/  PRMT R145, R17.reuse, 0x7773, RZ ;  /* 0x0000777311917816 */ /* 0x041fe400000000ff */
[C---:B------:R-:W-:Y:S01]  /*6410*/  PRMT R147, R17.reuse, 0x7772, RZ ;  /* 0x0000777211937816 */ /* 0x040fe200000000ff */
[----:B------:R-:W-:Y:S01]  /*6420*/  IMAD R127, R62, 0x2, R125 ;  /* 0x000000023e7f7824 */ /* 0x000fe200078e027d */
[C---:B------:R-:W-:Y:S02]  /*6430*/  PRMT R149, R17.reuse, 0x7771, RZ ;  /* 0x0000777111957816 */ /* 0x040fe400000000ff */
[----:B------:R-:W-:Y:S01]  /*6440*/  PRMT R153, R17, 0x7770, RZ ;  /* 0x0000777011997816 */ /* 0x000fe200000000ff */
[----:B------:R-:W-:Y:S01]  /*6450*/  IMAD R17, R0, UR5, RZ ;  /* 0x0000000500117c24 */ /* 0x000fe2000f8e02ff */
[----:B------:R-:W-:Y:S01]  /*6460*/  USHF.R.S32.HI UR5, URZ, 0x1f, UR4 ;  /* 0x0000001f3f057899 */ /* 0x000fe20008011404 */
[----:B------:R-:W-:Y:S01]  /*6470*/  IMAD R129, R62, 0x2, R127 ;  /* 0x000000023e817824 */ /* 0x000fe200078e027f */
[----:B------:R-:W-:-:S02]  /*6480*/  PRMT R143, R16, 0x7770, RZ ;  /* 0x00007770108f7816 */ /* 0x000fc400000000ff */
[----:B-1----:R-:W-:Y:S01]  /*6490*/  IADD3 R230, P2, P4, R17, UR4, R6 ;  /* 0x0000000411e67c10 */ /* 0x002fe2000fc5e006 */
[C---:B------:R-:W-:Y:S01]  /*64a0*/  IMAD R131, R62.reuse, 0x2, R129 ;  /* 0x000000023e837824 */ /* 0x040fe200078e0281 */
[----:B------:R-:W-:Y:S01]  /*64b0*/  SHF.R.S32.HI R6, RZ, 0x1f, R17 ;  /* 0x0000001fff067819 */ /* 0x000fe20000011411 */
[----:B------:R-:W-:Y:S01]  /*64c0*/  ULDC UR4, c[0x0][0x27c] ;  /* 0x00009f0000047ab9 */ /* 0x000fe20000000800 */
[----:B------:R-:W0:Y:S01]  /*64d0*/  LDS.128 R12, [R134+UR19] ;  /* 0x00000013860c7984 */ /* 0x000e220008000c00 */
[----:B------:R-:W-:Y:S01]  /*64e0*/  IMAD R231, R62, 0x2, R131 ;  /* 0x000000023ee77824 */ /* 0x000fe200078e0283 */
[----:B------:R-:W-:Y:S01]  /*64f0*/  IADD3.X R136, R6, UR5, R7, P2, P4 ;  /* 0x0000000506887c10 */ /* 0x000fe200097e8407 */
[----:B------:R-:W-:Y:S01]  /*6500*/  UIMAD UR4, UR18, UR4, URZ ;  /* 0x00000004120472a4 */ /* 0x000fe2000f8e023f */
[----:B------:R-:W-:Y:S01]  /*6510*/  BAR.SYNC.DEFER_BLOCKING 0x0 ;  /* 0x0000000000007b1d */ /* 0x000fe20000010000 */
[-C--:B------:R-:W-:Y:S02]  /*6520*/  IADD3 R60, P5, R61, R230.reuse, RZ ;  /* 0x000000e63d3c7210 */ /* 0x080fe40007fbe0ff */
[-C--:B------:R-:W-:Y:S01]  /*6530*/  IADD3 R62, P6, R63, R230.reuse, RZ ;  /* 0x000000e63f3e7210 */ /* 0x080fe20007fde0ff */
[----:B------:R-:W-:Y:S01]  /*6540*/  USHF.L.U32 UR5, UR4, 0x2, URZ ;  /* 0x0000000204057899 */ /* 0x000fe2000800063f */
[----:B------:R-:W-:-:S02]  /*6550*/  IADD3 R64, P2, R65, R230, RZ ;  /* 0x000000e641407210 */ /* 0x000fc40007f5e0ff */
[----:B------:R-:W-:Y:S02]  /*6560*/  IADD3 R66, P4, R67, R230, RZ ;  /* 0x000000e643427210 */ /* 0x000fe40007f9e0ff */
[----:B------:R-:W-:Y:S02]  /*6570*/  LEA.HI.X.SX32 R61, R61, R136, 0x1, P5 ;  /* 0x000000883d3d7211 */ /* 0x000fe400028f0eff */
[----:B------:R-:W-:Y:S02]  /*6580*/  IADD3 R68, P5, R69, R230, RZ ;  /* 0x000000e645447210 */ /* 0x000fe40007fbe0ff */
[----:B------:R-:W-:Y:S02]  /*6590*/  LEA.HI.X.SX32 R63, R63, R136, 0x1, P6 ;  /* 0x000000883f3f7211 */ /* 0x000fe400030f0eff */
[----:B------:R-:W-:Y:S02]  /*65a0*/  IADD3 R70, P6, R71, R230, RZ ;  /* 0x000000e647467210 */ /* 0x000fe40007fde0ff */
[----:B------:R-:W-:-:S02]  /*65b0*/  LEA.HI.X.SX32 R65, R65, R136, 0x1, P2 ;  /* 0x0000008841417211 */ /* 0x000fc400010f0eff */
[----:B------:R-:W-:Y:S02]  /*65c0*/  IADD3 R72, P2, R73, R230, RZ ;  /* 0x000000e649487210 */ /* 0x000fe40007f5e0ff */
[----:B------:R-:W-:Y:S02]  /*65d0*/  LEA.HI.X.SX32 R67, R67, R136, 0x1, P4 ;  /* 0x0000008843437211 */ /* 0x000fe400020f0eff */
[----:B------:R-:W-:Y:S01]  /*65e0*/  IADD3 R74, P4, R75, R230, RZ ;  /* 0x000000e64b4a7210 */ /* 0x000fe20007f9e0ff */
[----:B------:R-:W-:Y:S01]  /*65f0*/  STSM.16.M88.4 [R88], R24 ;  /* 0x0000001858007844 */ /* 0x000fe20000000200 */
[----:B------:R-:W-:Y:S02]  /*6600*/  LEA.HI.X.SX32 R69, R69, R136, 0x1, P5 ;  /* 0x0000008845457211 */ /* 0x000fe400028f0eff */
[----:B------:R-:W-:Y:S01]  /*6610*/  IADD3 R76, P5, R77, R230, RZ ;  /* 0x000000e64d4c7210 */ /* 0x000fe20007fbe0ff */
[----:B------:R-:W-:Y:S01]  /*6620*/  BAR.SYNC.DEFER_BLOCKING 0x0 ;  /* 0x0000000000007b1d */ /* 0x000fe20000010000 */
[----:B------:R-:W-:-:S02]  /*6630*/  LEA.HI.X.SX32 R71, R71, R136, 0x1, P6 ;  /* 0x0000008847477211 */ /* 0x000fc400030f0eff */
        /* <DEDUP_REMOVED lines=8> */
[----:B------:R-:W-:Y:S02]  /*66c0*/  IADD3 R86, P6, R87, R230, RZ ;  /* 0x000000e657567210 */ /* 0x000fe40007fde0ff */
[-C--:B------:R-:W-:Y:S02]  /*66d0*/  LEA.HI.X.SX32 R81, R81, R136.reuse, 0x1, P2 ;  /* 0x0000008851517211 */ /* 0x080fe400010f0eff */
[----:B------:R-:W-:Y:S01]  /*66e0*/  LEA.HI.X.SX32 R83, R83, R136, 0x1, P4 ;  /* 0x0000008853537211 */ /* 0x000fe200020f0eff */
[----:B------:R-:W1:Y:S01]  /*66f0*/  LDS.128 R8, [R134+UR19] ;  /* 0x0000001386087984 */ /* 0x000e620008000c00 */
[----:B------:R-:W-:-:S02]  /*6700*/  IADD3 R90, P4, R91, R230, RZ ;  /* 0x000000e65b5a7210 */ /* 0x000fc40007f9e0ff */
[----:B------:R-:W-:Y:S01]  /*6710*/  LEA.HI.X.SX32 R85, R85, R136, 0x1, P5 ;  /* 0x0000008855557211 */ /* 0x000fe200028f0eff */
[----:B------:R-:W-:Y:S01]  /*6720*/  BAR.SYNC.DEFER_BLOCKING 0x0 ;  /* 0x0000000000007b1d */ /* 0x000fe20000010000 */
[----:B------:R-:W-:Y:S02]  /*6730*/  IADD3 R92, P5, R93, R230, RZ ;  /* 0x000000e65d5c7210 */ /* 0x000fe40007fbe0ff */
[----:B------:R-:W-:Y:S02]  /*6740*/  LEA.HI.X.SX32 R87, R87, R136, 0x1, P6 ;  /* 0x0000008857577211 */ /* 0x000fe400030f0eff */
[----:B------:R-:W-:Y:S02]  /*6750*/  PRMT R163, R18, 0x7770, RZ ;  /* 0x0000777012a37816 */ /* 0x000fe400000000ff */
[----:B------:R-:W-:Y:S02]  /*6760*/  IADD3 R94, P6, R95, R230, RZ ;  /* 0x000000e65f5e7210 */ /* 0x000fe40007fde0ff */
[----:B------:R-:W-:-:S02]  /*6770*/  PRMT R173, R19, 0x7770, RZ ;  /* 0x0000777013ad7816 */ /* 0x000fc400000000ff */
[----:B------:R-:W-:Y:S02]  /*6780*/  LEA.HI.X.SX32 R91, R91, R136, 0x1, P4 ;  /* 0x000000885b5b7211 */ /* 0x000fe400020f0eff */
[----:B------:R-:W-:Y:S02]  /*6790*/  PRMT R139, R16, 0x7771, RZ ;  /* 0x00007771108b7816 */ /* 0x000fe400000000ff */
[----:B------:R-:W-:Y:S02]  /*67a0*/  IADD3 R98, P4, R99, R230, RZ ;  /* 0x000000e663627210 */ /* 0x000fe40007f9e0ff */
[----:B------:R-:W-:Y:S02]  /*67b0*/  LEA.HI.X.SX32 R93, R93, R136, 0x1, P5 ;  /* 0x000000885d5d7211 */ /* 0x000fe400028f0eff */
[----:B------:R-:W-:Y:S02]  /*67c0*/  PRMT R159, R18, 0x7771, RZ ;  /* 0x00007771129f7816 */ /* 0x000fe400000000ff */
[----:B------:R-:W-:-:S02]  /*67d0*/  IADD3 R100, P5, R101, R230, RZ ;  /* 0x000000e665647210 */ /* 0x000fc40007fbe0ff */
[----:B------:R-:W-:Y:S01]  /*67e0*/  LEA.HI.X.SX32 R95, R95, R136, 0x1, P6 ;  /* 0x000000885f5f7211 */ /* 0x000fe200030f0eff */
[----:B------:R2:W-:Y:S01]  /*67f0*/  STSM.16.M88.4 [R88], R20 ;  /* 0x0000001458007844 */ /* 0x0005e20000000200 */
[----:B------:R-:W-:Y:S02]  /*6800*/  PRMT R169, R19, 0x7771, RZ ;  /* 0x0000777113a97816 */ /* 0x000fe400000000ff */
[----:B------:R-:W-:Y:S01]  /*6810*/  IADD3 R102, P6, R103, R230, RZ ;  /* 0x000000e667667210 */ /* 0x000fe20007fde0ff */
[----:B------:R-:W-:Y:S01]  /*6820*/  BAR.SYNC.DEFER_BLOCKING 0x0 ;  /* 0x0000000000007b1d */ /* 0x000fe20000010000 */
[----:B------:R-:W-:Y:S02]  /*6830*/  PRMT R137, R16, 0x7772, RZ ;  /* 0x0000777210897816 */ /* 0x000fe400000000ff */
[----:B------:R-:W-:Y:S02]  /*6840*/  LEA.HI.X.SX32 R99, R99, R136, 0x1, P4 ;  /* 0x0000008863637211 */ /* 0x000fe400020f0eff */
[----:B------:R-:W-:-:S02]  /*6850*/  IADD3 R106, P4, R58, R230, RZ ;  /* 0x000000e63a6a7210 */ /* 0x000fc40007f9e0ff */
[----:B------:R-:W-:Y:S02]  /*6860*/  PRMT R157, R18, 0x7772, RZ ;  /* 0x00007772129d7816 */ /* 0x000fe400000000ff */
[----:B------:R-:W-:Y:S02]  /*6870*/  LEA.HI.X.SX32 R101, R101, R136, 0x1, P5 ;  /* 0x0000008865657211 */ /* 0x000fe400028f0eff */
[----:B------:R-:W-:Y:S02]  /*6880*/  PRMT R167, R19, 0x7772, RZ ;  /* 0x0000777213a77816 */ /* 0x000fe400000000ff */
[CC--:B--2---:R-:W-:Y:S02]  /*6890*/  IADD3 R88, P2, R89.reuse, R230.reuse, RZ ;  /* 0x000000e659587210 */ /* 0x0c4fe40007f5e0ff */
[----:B------:R-:W-:Y:S02]  /*68a0*/  IADD3 R108, P5, R56, R230, RZ ;  /* 0x000000e6386c7210 */ /* 0x000fe40007fbe0ff */
[----:B------:R-:W-:-:S02]  /*68b0*/  LEA.HI.X.SX32 R89, R89, R136, 0x1, P2 ;  /* 0x0000008859597211 */ /* 0x000fc400010f0eff */
[----:B------:R-:W-:Y:S02]  /*68c0*/  IADD3 R96, P2, R97, R230, RZ ;  /* 0x000000e661607210 */ /* 0x000fe40007f5e0ff */
[-C--:B------:R-:W-:Y:S02]  /*68d0*/  LEA.HI.X.SX32 R103, R103, R136.reuse, 0x1, P6 ;  /* 0x0000008867677211 */ /* 0x080fe400030f0eff */
[----:B------:R-:W-:Y:S01]  /*68e0*/  LEA.HI.X.SX32 R97, R97, R136, 0x1, P2 ;  /* 0x0000008861617211 */ /* 0x000fe200010f0eff */
[----:B------:R-:W-:Y:S01]  /*68f0*/  STG.E.U8 desc[UR28][R60.64], R143 ;  /* 0x0000008f3c007986 */ /* 0x000fe2000c10111c */
[-C--:B------:R-:W-:Y:S02]  /*6900*/  IADD3 R104, P2, R105, R230.reuse, RZ ;  /* 0x000000e669687210 */ /* 0x080fe40007f5e0ff */
[----:B------:R-:W-:Y:S01]  /*6910*/  PRMT R135, R16, 0x7773, RZ ;  /* 0x0000777310877816 */ /* 0x000fe200000000ff */
[----:B------:R-:W-:Y:S01]  /*6920*/  STG.E.U8 desc[UR28][R62.64], R153 ;  /* 0x000000993e007986 */ /* 0x000fe2000c10111c */
[----:B------:R-:W-:-:S02]  /*6930*/  IADD3 R110, P6, R54, R230, RZ ;  /* 0x000000e6366e7210 */ /* 0x000fc40007fde0ff */
[----:B------:R-:W-:Y:S01]  /*6940*/  LEA.HI.X.SX32 R105, R105, R136, 0x1, P2 ;  /* 0x0000008869697211 */ /* 0x000fe200010f0eff */
[----:B------:R-:W-:Y:S01]  /*6950*/  STG.E.U8 desc[UR28][R64.64], R163 ;  /* 0x000000a340007986 */ /* 0x000fe2000c10111c */
[----:B------:R-:W-:Y:S02]  /*6960*/  IADD3 R112, P2, R52, R230, RZ ;  /* 0x000000e634707210 */ /* 0x000fe40007f5e0ff */
[----:B------:R-:W-:Y:S01]  /*6970*/  LEA.HI.X.SX32 R107, R58, R136, 0x1, P4 ;  /* 0x000000883a6b7211 */ /* 0x000fe200020f0eff */
[----:B------:R-:W-:Y:S01]  /*6980*/  STG.E.U8 desc[UR28][R66.64], R173 ;  /* 0x000000ad42007986 */ /* 0x000fe2000c10111c */
[----:B------:R-:W-:Y:S02]  /*6990*/  PRMT R155, R18, 0x7773, RZ ;  /* 0x00007773129b7816 */ /* 0x000fe400000000ff */
[----:B------:R-:W-:Y:S01]  /*69a0*/  IADD3 R114, P4, R50, R230, RZ ;  /* 0x000000e632727210 */ /* 0x000fe20007f9e0ff */
[----:B------:R-:W2:Y:S01]  /*69b0*/  LDS.128 R60, [R134+UR19] ;  /* 0x00000013863c7984 */ /* 0x000ea20008000c00 */
[----:B------:R-:W-:-:S02]  /*69c0*/  PRMT R165, R19, 0x7773, RZ ;  /* 0x0000777313a57816 */ /* 0x000fc400000000ff */
[----:B------:R-:W-:Y:S01]  /*69d0*/  LEA.HI.X.SX32 R109, R56, R136, 0x1, P5 ;  /* 0x00000088386d7211 */ /* 0x000fe200028f0eff */
[----:B------:R-:W-:Y:S01]  /*69e0*/  STG.E.U8 desc[UR28][R68.64], R139 ;  /* 0x0000008b44007986 */ /* 0x000fe2000c10111c */
[----:B0-----:R-:W-:Y:S02]  /*69f0*/  PRMT R179, R12, 0x7770, RZ ;  /* 0x000077700cb37816 */ /* 0x001fe400000000ff */
[C---:B-1----:R-:W-:Y:S01]  /*6a00*/  PRMT R185, R8.reuse, 0x7773, RZ ;  /* 0x0000777308b97816 */ /* 0x042fe200000000ff */
[----:B------:R-:W-:Y:S01]  /*6a10*/  STG.E.U8 desc[UR28][R70.64], R149 ;  /* 0x0000009546007986 */ /* 0x000fe2000c10111c */
[C---:B------:R-:W-:Y:S02]  /*6a20*/  PRMT R187, R8.reuse, 0x7772, RZ ;  /* 0x0000777208bb7816 */ /* 0x040fe400000000ff */
[C---:B------:R-:W-:Y:S01]  /*6a30*/  PRMT R189, R8.reuse, 0x7771, RZ ;  /* 0x0000777108bd7816 */ /* 0x040fe200000000ff */
[----:B------:R-:W-:Y:S01]  /*6a40*/  STG.E.U8 desc[UR28][R72.64], R159 ;  /* 0x0000009f48007986 */ /* 0x000fe2000c10111c */
[----:B------:R-:W-:-:S02]  /*6a50*/  PRMT R197, R8, 0x7770, RZ ;  /* 0x0000777008c57816 */ /* 0x000fc400000000ff */
[----:B------:R-:W-:Y:S01]  /*6a60*/  IADD3 R6, P5, R48, R230, RZ ;  /* 0x000000e630067210 */ /* 0x000fe20007fbe0ff */
[----:B------:R-:W-:Y:S01]  /*6a70*/  STG.E.U8 desc[UR28][R74.64], R169 ;  /* 0x000000a94a007986 */ /* 0x000fe2000c10111c */
[----:B------:R-:W-:Y:S02]  /*6a80*/  LEA.HI.X.SX32 R111, R54, R136, 0x1, P6 ;  /* 0x00000088366f7211 */ /* 0x000fe400030f0eff */
[----:B------:R-:W-:Y:S01]  /*6a90*/  PRMT R191, R13, 0x7770, RZ ;  /* 0x000077700dbf7816 */ /* 0x000fe200000000ff */
[----:B------:R-:W-:Y:S01]  /*6aa0*/  STG.E.U8 desc[UR28][R76.64], R137 ;  /* 0x000000894c007986 */ /* 0x000fe2000c10111c */
[C---:B------:R-:W-:Y:S02]  /*6ab0*/  PRMT R213, R10.reuse, 0x7773, RZ ;  /* 0x000077730ad57816 */ /* 0x040fe400000000ff */
[C---:B------:R-:W-:Y:S01]  /*6ac0*/  PRMT R215, R10.reuse, 0x7772, RZ ;  /* 0x000077720ad77816 */ /* 0x040fe200000000ff */
[----:B------:R-:W-:Y:S01]  /*6ad0*/  STG.E.U8 desc[UR28][R78.64], R147 ;  /* 0x000000934e007986 */ /* 0x000fe2000c10111c */
[----:B------:R-:W-:-:S02]  /*6ae0*/  PRMT R217, R10, 0x7771, RZ ;  /* 0x000077710ad97816 */ /* 0x000fc400000000ff */
[----:B------:R-:W-:Y:S01]  /*6af0*/  PRMT R221, R10, 0x7770, RZ ;  /* 0x000077700add7816 */ /* 0x000fe200000000ff */
[----:B------:R-:W-:Y:S01]  /*6b00*/  STG.E.U8 desc[UR28][R80.64], R157 ;  /* 0x0000009d50007986 */ /* 0x000fe2000c10111c */
[----:B------:R-:W-:Y:S02]  /*6b10*/  IADD3 R8, P6, R46, R230, RZ ;  /* 0x000000e62e087210 */ /* 0x000fe40007fde0ff */
[----:B------:R-:W-:Y:S01]  /*6b20*/  LEA.HI.X.SX32 R113, R52, R136, 0x1, P2 ;  /* 0x0000008834717211 */ /* 0x000fe200010f0eff */
        /* <DEDUP_REMOVED lines=10> */
[----:B------:R-:W-:Y:S02]  /*6bd0*/  PRMT R219, R15, 0x7770, RZ ;  /* 0x000077700fdb7816 */ /* 0x000fe400000000ff */
[----:B------:R-:W-:Y:S01]  /*6be0*/  IADD3 R12, P4, R42, R230, RZ ;  /* 0x000000e62a0c7210 */ /* 0x000fe20007f9e0ff */
[----:B------:R-:W-:Y:S01]  /*6bf0*/  STG.E.U8 desc[UR28][R90.64], R165 ;  /* 0x000000a55a007986 */ /* 0x000fe2000c10111c */
[----:B------:R-:W-:-:S02]  /*6c00*/  PRMT R161, R14, 0x7773, RZ ;  /* 0x000077730ea17816 */ /* 0x000fc400000000ff */
[C---:B------:R-:W-:Y:S01]  /*6c10*/  PRMT R193, R14.reuse, 0x7772, RZ ;  /* 0x000077720ec17816 */ /* 0x040fe200000000ff */
[----:B------:R-:W-:Y:S01]  /*6c20*/  STG.E.U8 desc[UR28][R92.64], R179 ;  /* 0x000000b35c007986 */ /* 0x000fe2000c10111c */
[----:B------:R-:W-:Y:S02]  /*6c30*/  PRMT R195, R14, 0x7771, RZ ;  /* 0x000077710ec37816 */ /* 0x000fe400000000ff */
[C---:B------:R-:W-:Y:S01]  /*6c40*/  PRMT R199, R9.reuse, 0x7773, RZ ;  /* 0x0000777309c77816 */ /* 0x040fe200000000ff */
[----:B------:R-:W-:Y:S01]  /*6c50*/  STG.E.U8 desc[UR28][R94.64], R191 ;  /* 0x000000bf5e007986 */ /* 0x000fe2000c10111c */
[C---:B------:R-:W-:Y:S02]  /*6c60*/  PRMT R201, R9.reuse, 0x7772, RZ ;  /* 0x0000777209c97816 */ /* 0x040fe400000000ff */
[C---:B------:R-:W-:Y:S01]  /*6c70*/  PRMT R203, R9.reuse, 0x7771, RZ ;  /* 0x0000777109cb7816 */ /* 0x040fe200000000ff */
[----:B------:R-:W-:Y:S01]  /*6c80*/  STG.E.U8 desc[UR28][R96.64], R205 ;  /* 0x000000cd60007986 */ /* 0x000fe2000c10111c */
[----:B------:R-:W-:-:S02]  /*6c90*/  PRMT R211, R9, 0x7770, RZ ;  /* 0x0000777009d37816 */ /* 0x000fc400000000ff */
[----:B------:R-:W-:Y:S01]  /*6ca0*/  LEA.HI.X.SX32 R7, R48, R136, 0x1, P5 ;  /* 0x0000008830077211 */ /* 0x000fe200028f0eff */
        /* <DEDUP_REMOVED lines=11> */
[C---:B------:R-:W-:Y:S02]  /*6d60*/  PRMT R151, R13.reuse, 0x7773, RZ ;  /* 0x000077730d977816 */ /* 0x040fe400000000ff */
[----:B------:R-:W-:Y:S02]  /*6d70*/  PRMT R181, R13, 0x7772, RZ ;  /* 0x000077720db57816 */ /* 0x000fe400000000ff */
[----:B------:R-:W-:Y:S02]  /*6d80*/  IADD3 R16, P6, R38, R230, RZ ;  /* 0x000000e626107210 */ /* 0x000fe40007fde0ff */
[----:B------:R-:W-:-:S02]  /*6d90*/  LEA.HI.X.SX32 R11, R44, R136, 0x1, P2 ;  /* 0x000000882c0b7211 */ /* 0x000fc400010f0eff */
[C---:B------:R-:W-:Y:S02]  /*6da0*/  PRMT R209, R15.reuse, 0x7771, RZ ;  /* 0x000077710fd17816 */ /* 0x040fe400000000ff */
[----:B------:R-:W-:Y:S02]  /*6db0*/  IADD3 R18, P2, R36, R230, RZ ;  /* 0x000000e624127210 */ /* 0x000fe40007f5e0ff */
[----:B------:R-:W-:Y:S01]  /*6dc0*/  LEA.HI.X.SX32 R13, R42, R136, 0x1, P4 ;  /* 0x000000882a0d7211 */ /* 0x000fe200020f0eff */
[----:B------:R-:W-:Y:S01]  /*6dd0*/  STG.E.U8 desc[UR28][R106.64], R209 ;  /* 0x000000d16a007986 */ /* 0x000fe2000c10111c */
[C---:B------:R-:W-:Y:S02]  /*6de0*/  PRMT R171, R15.reuse, 0x7773, RZ ;  /* 0x000077730fab7816 */ /* 0x040fe400000000ff */
        /* <DEDUP_REMOVED lines=8> */
[----:B------:R-:W-:Y:S02]  /*6e70*/  IADD3 R24, P6, R32, R230, RZ ;  /* 0x000000e620187210 */ /* 0x000fe40007fde0ff */
[----:B------:R-:W-:Y:S01]  /*6e80*/  LEA.HI.X.SX32 R19, R36, R136, 0x1, P2 ;  /* 0x0000008824137211 */ /* 0x000fe200010f0eff */
        /* <DEDUP_REMOVED lines=42> */
[----:B------:R0:W-:Y:S01]  /*7130*/  STG.E.U8 desc[UR28][R32.64], R201 ;  /* 0x000000c920007986 */ /* 0x0001e2000c10111c */
        /* <DEDUP_REMOVED lines=9> */
[----:B--2---:R-:W-:Y:S01]  /*71d0*/  PRMT R65, R60, 0x7770, RZ ;  /* 0x000077703c417816 */ /* 0x004fe200000000ff */
[----:B0-----:R-:W0:Y:S01]  /*71e0*/  LDC.64 R32, c[0x0][0x230] ;  /* 0x00008c00ff207b82 */ /* 0x001e220000000a00 */
[C---:B------:R-:W-:Y:S01]  /*71f0*/  PRMT R15, R61.reuse, 0x7773, RZ ;  /* 0x000077733d0f7816 */ /* 0x040fe200000000ff */
[----:B------:R-:W-:Y:S01]  /*7200*/  STG.E.U8 desc[UR28][R40.64], R199 ;  /* 0x000000c728007986 */ /* 0x000fe2000c10111c */
[----:B------:R-:W-:-:S02]  /*7210*/  PRMT R21, R61, 0x7772, RZ ;  /* 0x000077723d157816 */ /* 0x000fc400000000ff */
[----:B------:R-:W-:Y:S01]  /*7220*/  PRMT R27, R61, 0x7771, RZ ;  /* 0x000077713d1b7816 */ /* 0x000fe200000000ff */
[----:B------:R-:W-:Y:S01]  /*7230*/  STG.E.U8 desc[UR28][R42.64], R213 ;  /* 0x000000d52a007986 */ /* 0x000fe2000c10111c */
[----:B------:R-:W-:Y:S02]  /*7240*/  IADD3 R116, P4, R117, R230, RZ ;  /* 0x000000e675747210 */ /* 0x000fe40007f9e0ff */
[----:B------:R-:W-:Y:S01]  /*7250*/  PRMT R61, R61, 0x7770, RZ ;  /* 0x000077703d3d7816 */ /* 0x000fe200000000ff */
[----:B------:R-:W-:Y:S01]  /*7260*/  STG.E.U8 desc[UR28][R44.64], R223 ;  /* 0x000000df2c007986 */ /* 0x000fe2000c10111c */
[----:B------:R-:W-:Y:S02]  /*7270*/  LEA.HI.X.SX32 R55, R55, R136, 0x1, P5 ;  /* 0x0000008837377211 */ /* 0x000fe400028f0eff */
[----:B------:R-:W-:Y:S01]  /*7280*/  PRMT R31, R62, 0x7770, RZ ;  /* 0x000077703e1f7816 */ /* 0x000fe200000000ff */
[----:B------:R-:W-:Y:S01]  /*7290*/  STG.E.U8 desc[UR28][R46.64], R65 ;  /* 0x000000412e007986 */ /* 0x000fe2000c10111c */
[----:B------:R-:W-:-:S02]  /*72a0*/  PRMT R9, R63, 0x7773, RZ ;  /* 0x000077733f097816 */ /* 0x000fc400000000ff */
[C---:B------:R-:W-:Y:S01]  /*72b0*/  PRMT R11, R63.reuse, 0x7772, RZ ;  /* 0x000077723f0b7816 */ /* 0x040fe200000000ff */
[----:B------:R-:W-:Y:S01]  /*72c0*/  STG.E.U8 desc[UR28][R48.64], R61 ;  /* 0x0000003d30007986 */ /* 0x000fe2000c10111c */
[----:B------:R-:W-:Y:S02]  /*72d0*/  PRMT R7, R63, 0x7771, RZ ;  /* 0x000077713f077816 */ /* 0x000fe400000000ff */
[----:B------:R-:W-:Y:S01]  /*72e0*/  IADD3 R118, P5, R119, R230, RZ ;  /* 0x000000e677767210 */ /* 0x000fe20007fbe0ff */
[----:B------:R-:W-:Y:S01]  /*72f0*/  STG.E.U8 desc[UR28][R50.64], R31 ;  /* 0x0000001f32007986 */ /* 0x000fe2000c10111c */
[----:B------:R-:W-:Y:S02]  /*7300*/  LEA.HI.X.SX32 R57, R57, R136, 0x1, P6 ;  /* 0x0000008839397211 */ /* 0x000fe400030f0eff */
[----:B------:R-:W-:Y:S02]  /*7310*/  PRMT R63, R63, 0x7770, RZ ;  /* 0x000077703f3f7816 */ /* 0x000fe400000000ff */
[----:B------:R-:W-:-:S02]  /*7320*/  IADD3 R120, P6, R121, R230, RZ ;  /* 0x000000e679787210 */ /* 0x000fc40007fde0ff */
[----:B------:R-:W-:Y:S01]  /*7330*/  LEA.HI.X.SX32 R59, R59, R136, 0x1, P2 ;  /* 0x000000883b3b7211 */ /* 0x000fe200010f0eff */
[----:B------:R-:W-:Y:S01]  /*7340*/  STG.E.U8 desc[UR28][R52.64], R63 ;  /* 0x0000003f34007986 */ /* 0x000fe2000c10111c */
[----:B------:R-:W-:Y:S02]  /*7350*/  PRMT R29, R60, 0x7771, RZ ;  /* 0x000077713c1d7816 */ /* 0x000fe400000000ff */
[----:B------:R-:W-:Y:S02]  /*7360*/  IADD3 R122, P2, R123, R230, RZ ;  /* 0x000000e67b7a7210 */ /* 0x000fe40007f5e0ff */
[----:B------:R-:W-:Y:S01]  /*7370*/  LEA.HI.X.SX32 R117, R117, R136, 0x1, P4 ;  /* 0x0000008875757211 */ /* 0x000fe200020f0eff */
[----:B------:R-:W-:Y:S01]  /*7380*/  STG.E.U8 desc[UR28][R54.64], R29 ;  /* 0x0000001d36007986 */ /* 0x000fe2000c10111c */
[----:B------:R-:W-:Y:S02]  /*7390*/  IADD3 R124, P4, R125, R230, RZ ;  /* 0x000000e67d7c7210 */ /* 0x000fe40007f9e0ff */
[----:B------:R-:W-:Y:S01]  /*73a0*/  PRMT R25, R62, 0x7771, RZ ;  /* 0x000077713e197816 */ /* 0x000fe200000000ff */
[----:B------:R-:W-:Y:S01]  /*73b0*/  STG.E.U8 desc[UR28][R56.64], R27 ;  /* 0x0000001b38007986 */ /* 0x000fe2000c10111c */
[----:B------:R-:W-:-:S02]  /*73c0*/  LEA.HI.X.SX32 R119, R119, R136, 0x1, P5 ;  /* 0x0000008877777211 */ /* 0x000fc400028f0eff */
[----:B------:R-:W-:Y:S01]  /*73d0*/  IADD3 R126, P5, R127, R230, RZ ;  /* 0x000000e67f7e7210 */ /* 0x000fe20007fbe0ff */
[----:B------:R1:W-:Y:S01]  /*73e0*/  STG.E.U8 desc[UR28][R58.64], R25 ;  /* 0x000000193a007986 */ /* 0x0003e2000c10111c */
[----:B------:R-:W-:Y:S02]  /*73f0*/  LEA.HI.X.SX32 R121, R121, R136, 0x1, P6 ;  /* 0x0000008879797211 */ /* 0x000fe400030f0eff */
[----:B------:R-:W-:Y:S01]  /*7400*/  PRMT R23, R60, 0x7772, RZ ;  /* 0x000077723c177816 */ /* 0x000fe200000000ff */
[----:B------:R2:W-:Y:S01]  /*7410*/  STG.E.U8 desc[UR28][R116.64], R7 ;  /* 0x0000000774007986 */ /* 0x0005e2000c10111c */
[----:B------:R-:W-:Y:S02]  /*7420*/  IADD3 R128, P6, R129, R230, RZ ;  /* 0x000000e681807210 */ /* 0x000fe40007fde0ff */
[----:B------:R-:W-:Y:S01]  /*7430*/  LEA.HI.X.SX32 R123, R123, R136, 0x1, P2 ;  /* 0x000000887b7b7211 */ /* 0x000fe200010f0eff */
[----:B------:R-:W-:Y:S01]  /*7440*/  STG.E.U8 desc[UR28][R118.64], R23 ;  /* 0x0000001776007986 */ /* 0x000fe2000c10111c */
[----:B------:R-:W-:-:S02]  /*7450*/  IADD3 R130, P2, R131, R230, RZ ;  /* 0x000000e683827210 */ /* 0x000fc40007f5e0ff */
[----:B------:R-:W-:Y:S01]  /*7460*/  LEA.HI.X.SX32 R125, R125, R136, 0x1, P4 ;  /* 0x000000887d7d7211 */ /* 0x000fe200020f0eff */
[----:B------:R-:W-:Y:S01]  /*7470*/  STG.E.U8 desc[UR28][R120.64], R21 ;  /* 0x0000001578007986 */ /* 0x000fe2000c10111c */
[----:B------:R-:W-:Y:S01]  /*7480*/  PRMT R19, R62, 0x7772, RZ ;  /* 0x000077723e137816 */ /* 0x000fe200000000ff */
[C---:B-1----:R-:W-:Y:S01]  /*7490*/  IMAD.SHL.U32 R25, R0.reuse, 0x4, RZ ;  /* 0x0000000400197824 */ /* 0x042fe200078e00ff */
[----:B------:R-:W-:Y:S01]  /*74a0*/  IADD3 R230, P4, R231, R230, RZ ;  /* 0x000000e6e7e67210 */ /* 0x000fe20007f9e0ff */
[----:B------:R-:W-:Y:S01]  /*74b0*/  IMAD.HI R0, R0, 0x4, RZ ;  /* 0x0000000400007827 */ /* 0x000fe200078e02ff */
[-C--:B------:R-:W-:Y:S01]  /*74c0*/  LEA.HI.X.SX32 R127, R127, R136.reuse, 0x1, P5 ;  /* 0x000000887f7f7211 */ /* 0x080fe200028f0eff */
[----:B------:R-:W-:Y:S01]  /*74d0*/  STG.E.U8 desc[UR28][R122.64], R19 ;  /* 0x000000137a007986 */ /* 0x000fe2000c10111c */
[----:B------:R-:W-:Y:S02]  /*74e0*/  PRMT R17, R60, 0x7773, RZ ;  /* 0x000077733c117816 */ /* 0x000fe400000000ff */
[-C--:B------:R-:W-:Y:S01]  /*74f0*/  LEA.HI.X.SX32 R129, R129, R136.reuse, 0x1, P6 ;  /* 0x0000008881817211 */ /* 0x080fe200030f0eff */
[----:B------:R1:W-:Y:S01]  /*7500*/  STG.E.U8 desc[UR28][R124.64], R11 ;  /* 0x0000000b7c007986 */ /* 0x0003e2000c10111c */
[----:B------:R-:W-:-:S02]  /*7510*/  LEA.HI.X.SX32 R131, R131, R136, 0x1, P2 ;  /* 0x0000008883837211 */ /* 0x000fc400010f0eff */
[----:B------:R-:W-:Y:S01]  /*7520*/  PRMT R13, R62, 0x7773, RZ ;  /* 0x000077733e0d7816 */ /* 0x000fe200000000ff */
[----:B------:R3:W-:Y:S01]  /*7530*/  STG.E.U8 desc[UR28][R126.64], R17 ;  /* 0x000000117e007986 */ /* 0x0007e2000c10111c */
[----:B------:R-:W-:Y:S02]  /*7540*/  LEA.HI.X.SX32 R231, R231, R136, 0x1, P4 ;  /* 0x00000088e7e77211 */ /* 0x000fe400020f0eff */
[----:B--2---:R-:W-:Y:S01]  /*7550*/  FSEL R7, R132, -INF , P1 ;  /* 0xff80000084077808 */ /* 0x004fe20000800000 */
[----:B------:R3:W-:Y:S01]  /*7560*/  STG.E.U8 desc[UR28][R128.64], R15 ;  /* 0x0000000f80007986 */ /* 0x0007e2000c10111c */
[----:B------:R-:W-:Y:S02]  /*7570*/  FSEL R8, R133, -INF , P0 ;  /* 0xff80000085087808 */ /* 0x000fe40000000000 */
[----:B0-----:R-:W-:Y:S01]  /*7580*/  IADD3 R6, P0, P1, R25, UR5, R32 ;  /* 0x0000000519067c10 */ /* 0x001fe2000f91e020 */
[----:B------:R3:W-:Y:S01]  /*7590*/  STG.E.U8 desc[UR28][R130.64], R13 ;  /* 0x0000000d82007986 */ /* 0x0007e2000c10111c */
[----:B------:R-:W-:Y:S01]  /*75a0*/  FFMA R10, R7, 0.69314718246459960938, R4 ;  /* 0x3f317218070a7823 */ /* 0x000fe20000000004 */
[----:B-1----:R-:W-:Y:S01]  /*75b0*/  FFMA R11, R8, 0.69314718246459960938, R3 ;  /* 0x3f317218080b7823 */ /* 0x002fe20000000003 */
[----:B------:R-:W-:Y:S01]  /*75c0*/  UIMAD.WIDE UR4, UR4, 0x4, URZ ;  /* 0x00000004040478a5 */ /* 0x000fe2000f8e023f */
[----:B------:R3:W-:Y:S01]  /*75d0*/  STG.E.U8 desc[UR28][R230.64], R9 ;  /* 0x00000009e6007986 */ /* 0x0007e2000c10111c */
[----:B------:R-:W-:Y:S04]  /*75e0*/  BAR.SYNC.DEFER_BLOCKING 0x0 ;  /* 0x0000000000007b1d */ /* 0x000fe80000010000 */
[----:B------:R-:W-:-:S02]  /*75f0*/  IADD3.X R7, R0, UR5, R33, P0, P1 ;  /* 0x0000000500077c10 */ /* 0x000fc400087e2421 */
[----:B------:R3:W-:Y:S02]  /*7600*/  STS.64 [R2+UR19], R10 ;  /* 0x0000000a02007988 */ /* 0x0007e40008000a13 */
[----:B------:R-:W-:Y:S06]  /*7610*/  BAR.SYNC.DEFER_BLOCKING 0x0 ;  /* 0x0000000000007b1d */ /* 0x000fec0000010000 */
[----:B------:R-:W-:Y:S05]  /*7620*/  @P3 EXIT ;  /* 0x000000000000394d */ /* 0x000fea0003800000 */
[----:B------:R-:W0:Y:S04]  /*7630*/  LDS R5, [R5] ;  /* 0x0000000005057984 */ /* 0x000e280000000800 */
[----:B0-----:R-:W-:Y:S01]  /*7640*/  STG.E desc[UR28][R6.64], R5 ;  /* 0x0000000506007986 */ /* 0x001fe2000c10191c */
[----:B------:R-:W-:Y:S05]  /*7650*/  EXIT ;  /* 0x000000000000794d */ /* 0x000fea0003800000 */
.L_x_2:
[----:B------:R-:W-:-:S00]  /*7660*/  BRA `(.L_x_2) ;  /* 0xfffffffc00fc7947 */ /* 0x000fc0000383ffff */
[----:B------:R-:W-:-:S00]  /*7670*/  NOP ;  /* 0x0000000000007918 */ /* 0x000fc00000000000 */
        /* <DEDUP_REMOVED lines=8> */
.L_x_3:


//--------------------- .nv.global.init           --------------------------
	.section	.nv.global.init,"aw",@progbits
.nv.global.init:
	.type		_$_str,@object
	.size		_$_str,(.L_0 - _$_str)
_$_str:
        /*0000*/ 	.byte	0x5f, 0x5f, 0x43, 0x55, 0x44, 0x41, 0x5f, 0x46, 0x54, 0x5a, 0x00
.L_0:


//--------------------- .nv.shared.attn_fwd       --------------------------
	.section	.nv.shared.attn_fwd,"aw",@nobits
	.sectionflags	@""
	.align	16
	.zero		1024


//--------------------- .nv.shared.reserved.0     --------------------------
	.section	.nv.shared.reserved.0,"aw",@nobits
	.weak		__nv_reservedSMEM_offset_0_alias
	.size		__nv_reservedSMEM_offset_0_alias, 0, 0
	.other		__nv_reservedSMEM_offset_0_alias,@"STO_CUDA_RESERVED_SHARED STV_DEFAULT"
__nv_reservedSMEM_offset_0_alias:
	.zero		0


//--------------------- .nv.constant0.attn_fwd    --------------------------
	.section	.nv.constant0.attn_fwd,"a",@progbits
	.sectionflags	@""
	.align	4
.nv.constant0.attn_fwd:
	.zero		664


//--------------------- SYMBOLS --------------------------

	.type		.nv.reservedSmem.offset0,@object
	.size		.nv.reservedSmem.offset0,0x4
